// auto-generated by cutlass_sweep.conv — config: {"arch": "sm_100", "cluster_m": 2, "cluster_n": 1, "conv_kind": "wgrad", "dtype": "fp16", "ndim": 2, "tile_k": 32, "tile_m": 64, "tile_n": 64}
#include "cutlass/cutlass.h"
#include "cute/tensor.hpp"
#include "cutlass/kernel_hardware_info.hpp"
#include "cutlass/conv/convolution.h"
#include "cutlass/conv/dispatch_policy.hpp"
#include "cutlass/conv/collective/collective_builder.hpp"
#include "cutlass/conv/kernel/conv_universal.hpp"
#include "cutlass/conv/device/conv_universal_adapter.hpp"
#include "cutlass/epilogue/collective/collective_builder.hpp"

using namespace cute;
using Elem = cutlass::half_t;
using Acc  = float;
using LayoutAB = cutlass::layout::TensorNHWC;
using LayoutC  = cutlass::layout::TensorKCSR;
constexpr auto ConvOp = cutlass::conv::Operator::kWgrad;
using TileShape    = Shape<_64, Shape<_64>, Shape<_32>>;
using ClusterShape = Shape<_2, _1, _1>;

using CollectiveEpilogue = typename cutlass::epilogue::collective::CollectiveBuilder<
    cutlass::arch::Sm100, cutlass::arch::OpClassTensorOp,
    TileShape, ClusterShape,
    cutlass::epilogue::collective::EpilogueTileAuto,
    Acc, Acc,
    Elem, LayoutC, 128 / cutlass::sizeof_bits<Elem>::value,
    Elem, LayoutC, 128 / cutlass::sizeof_bits<Elem>::value,
    cutlass::epilogue::collective::EpilogueScheduleAuto
  >::CollectiveOp;

using CollectiveMainloop = typename cutlass::conv::collective::CollectiveBuilder<
    cutlass::arch::Sm100, cutlass::arch::OpClassTensorOp, ConvOp,
    Elem, LayoutAB, 128 / cutlass::sizeof_bits<Elem>::value,
    Elem, LayoutAB, 128 / cutlass::sizeof_bits<Elem>::value,
    Acc,
    TileShape, ClusterShape,
    cutlass::conv::collective::StageCountAutoCarveout<
        static_cast<int>(sizeof(typename CollectiveEpilogue::SharedStorage))>,
    cutlass::conv::collective::KernelScheduleAuto
  >::CollectiveOp;

using ProblemShape = cutlass::conv::ConvProblemShape<
    ConvOp, CollectiveMainloop::DispatchPolicy::NumSpatialDimensions>;
using ConvKernel = cutlass::conv::kernel::ConvUniversal<
    ProblemShape, CollectiveMainloop, CollectiveEpilogue>;
using Conv = cutlass::conv::device::ConvUniversalAdapter<ConvKernel>;

auto* _anchor = &cutlass::device_kernel<ConvKernel>;


// ===== COMPILED SASS (sm_100a) =====

	.target	sm_100a

	.elftype	@"ET_EXEC"


//--------------------- .note.nv.tkinfo           --------------------------
	.section	.note.nv.tkinfo,"",@"SHT_NOTE"
	.sectionflags	@"SHF_NOTE_NV_TKINFO"
	.tkinfo
        /*0018*/ 	.word	0x00000002
        /*0030*/ 	.string	""
        /*0030*/ 	.string	"ptxas"
        /*0030*/ 	.string	"Cuda compilation tools, release 13.0, V13.0.88"
        /*0030*/ 	.string	"Build cuda_13.0.r13.0/compiler.36424714_0"
        /*0030*/ 	.string	"-arch sm_100a -m 64 "



//--------------------- .note.nv.cuinfo           --------------------------
	.section	.note.nv.cuinfo,"",@"SHT_NOTE"
	.sectionflags	@"SHF_NOTE_NV_CUINFO"
        /*0018*/ 	.short	0x0002
        /*001a*/ 	.short	0x0064
        /*001c*/ 	.short	0x0082
	.zero		2


//--------------------- .nv.info                  --------------------------
	.section	.nv.info,"",@"SHT_CUDA_INFO"
	.align	4


	//----- nvinfo : EIATTR_REGCOUNT
	.align		4
        /*0000*/ 	.byte	0x04, 0x2f
        /*0002*/ 	.short	(.L_19 - .L_18)
	.align		4
.L_18:
        /*0004*/ 	.word	index@(_ZN7cutlass13device_kernelINS_4conv6kernel13ConvUniversalINS1_16ConvProblemShapeILNS1_8OperatorE2ELi2EEENS1_10collective14CollectiveConvINS1_47MainloopSm100TmaUmmaWarpSpecializedImplicitGemmILS5_2ELi26ELi2ELi1ELi2EN4cute5tupleIJNSA_1CILi2EEENSC_ILi1EEESE_EEEEENSB_IJNSC_ILi64EEENSB_IJSH_EEENSB_IJNSC_ILi32EEEEEEEEENS_6half_tESM_NSA_8TiledMMAINSA_8MMA_AtomIJNSA_20SM100_MMA_F16BF16_SSISM_SM_fLi64ELi64ELNSA_4UMMA5MajorE1ELSR_1ELNSQ_7ScaleInE0ELSS_0EEEEEENSA_6LayoutINSB_IJSE_SE_SE_EEENSB_IJNSC_ILi0EEESX_SX_EEEEENSB_IJNSA_10UnderscoreES10_S10_EEEEENS7_6detail27Sm100ImplicitGemmTileTraitsINSA_13SM90_TMA_LOADENSA_14ComposedLayoutINSA_7SwizzleILi3ELi4ELi3EEENSA_18smem_ptr_flag_bitsILi16EEENSV_INSB_IJSH_NSC_ILi8EEEEEENSB_IJSE_SH_EEEEEEEvEENS14_INSA_30SM90_TMA_LOAD_IM2COL_MULTICASTES1F_vEEEENS_8epilogue10collective18CollectiveEpilogueINS1K_23Sm100TmaWarpSpecializedILi3ELi2ELi16ELb1ELb0EEEJSL_NSB_IJNSV_ISH_SE_EENSV_ISJ_SE_EEEEESM_NSB_IJlNSB_IJSE_llEEESX_EEESM_S1T_NS1K_6fusion15FusionCallbacksIS1O_NS1U_17LinearCombinationISM_fSM_fLNS_15FloatRoundStyleE2EEESL_S1R_JEEENSA_5SM1004TMEM4LOAD26SM100_TMEM_LOAD_16dp256b4xES15_NS16_INS17_ILi2ELi4ELi3EEES1A_NSV_INSB_IJS1B_SJ_EEENSB_IJSJ_SE_EEEEEEENSA_17SM75_U32x4_LDSM_NENSA_14SM90_TMA_STOREES28_NSA_17SM90_U32x4_STSM_NENSA_39AutoVectorizingCopyWithAssumedAlignmentILi128EEEEEEvvEEEEvNT_6ParamsE)
        /*0008*/ 	.word	0x0000005d


	//----- nvinfo : EIATTR_FRAME_SIZE
	.align		4
.L_19:
        /*000c*/ 	.byte	0x04, 0x11
        /*000e*/ 	.short	(.L_21 - .L_20)
	.align		4
.L_20:
        /*0010*/ 	.word	index@($__internal_2_$__cuda_sm10x_tcgen05_guardrail_trap_unallocated_columns_being_dealloced)
        /*0014*/ 	.word	0x00000008


	//----- nvinfo : EIATTR_FRAME_SIZE
	.align		4
.L_21:
        /*0018*/ 	.byte	0x04, 0x11
        /*001a*/ 	.short	(.L_23 - .L_22)
	.align		4
.L_22:
        /*001c*/ 	.word	index@($__internal_1_$__cuda_sm10x_tcgen05_guardrail_trap_phase_invalid_during_alloc)
        /*0020*/ 	.word	0x00000008


	//----- nvinfo : EIATTR_FRAME_SIZE
	.align		4
.L_23:
        /*0024*/ 	.byte	0x04, 0x11
        /*0026*/ 	.short	(.L_25 - .L_24)
	.align		4
.L_24:
        /*0028*/ 	.word	index@($__internal_0_$__cuda_sm10x_tcgen05_guardrail_trap_col_being_dealloced_not_returned_by_alloc)
        /*002c*/ 	.word	0x00000008


	//----- nvinfo : EIATTR_FRAME_SIZE
	.align		4
.L_25:
        /*0030*/ 	.byte	0x04, 0x11
        /*0032*/ 	.short	(.L_27 - .L_26)
	.align		4
.L_26:
        /*0034*/ 	.word	index@(_ZN7cutlass13device_kernelINS_4conv6kernel13ConvUniversalINS1_16ConvProblemShapeILNS1_8OperatorE2ELi2EEENS1_10collective14CollectiveConvINS1_47MainloopSm100TmaUmmaWarpSpecializedImplicitGemmILS5_2ELi26ELi2ELi1ELi2EN4cute5tupleIJNSA_1CILi2EEENSC_ILi1EEESE_EEEEENSB_IJNSC_ILi64EEENSB_IJSH_EEENSB_IJNSC_ILi32EEEEEEEEENS_6half_tESM_NSA_8TiledMMAINSA_8MMA_AtomIJNSA_20SM100_MMA_F16BF16_SSISM_SM_fLi64ELi64ELNSA_4UMMA5MajorE1ELSR_1ELNSQ_7ScaleInE0ELSS_0EEEEEENSA_6LayoutINSB_IJSE_SE_SE_EEENSB_IJNSC_ILi0EEESX_SX_EEEEENSB_IJNSA_10UnderscoreES10_S10_EEEEENS7_6detail27Sm100ImplicitGemmTileTraitsINSA_13SM90_TMA_LOADENSA_14ComposedLayoutINSA_7SwizzleILi3ELi4ELi3EEENSA_18smem_ptr_flag_bitsILi16EEENSV_INSB_IJSH_NSC_ILi8EEEEEENSB_IJSE_SH_EEEEEEEvEENS14_INSA_30SM90_TMA_LOAD_IM2COL_MULTICASTES1F_vEEEENS_8epilogue10collective18CollectiveEpilogueINS1K_23Sm100TmaWarpSpecializedILi3ELi2ELi16ELb1ELb0EEEJSL_NSB_IJNSV_ISH_SE_EENSV_ISJ_SE_EEEEESM_NSB_IJlNSB_IJSE_llEEESX_EEESM_S1T_NS1K_6fusion15FusionCallbacksIS1O_NS1U_17LinearCombinationISM_fSM_fLNS_15FloatRoundStyleE2EEESL_S1R_JEEENSA_5SM1004TMEM4LOAD26SM100_TMEM_LOAD_16dp256b4xES15_NS16_INS17_ILi2ELi4ELi3EEES1A_NSV_INSB_IJS1B_SJ_EEENSB_IJSJ_SE_EEEEEEENSA_17SM75_U32x4_LDSM_NENSA_14SM90_TMA_STOREES28_NSA_17SM90_U32x4_STSM_NENSA_39AutoVectorizingCopyWithAssumedAlignmentILi128EEEEEEvvEEEEvNT_6ParamsE)
        /*0038*/ 	.word	0x00000008


	//----- nvinfo : EIATTR_MIN_STACK_SIZE
	.align		4
.L_27:
        /*003c*/ 	.byte	0x04, 0x12
        /*003e*/ 	.short	(.L_29 - .L_28)
	.align		4
.L_28:
        /*0040*/ 	.word	index@(_ZN7cutlass13device_kernelINS_4conv6kernel13ConvUniversalINS1_16ConvProblemShapeILNS1_8OperatorE2ELi2EEENS1_10collective14CollectiveConvINS1_47MainloopSm100TmaUmmaWarpSpecializedImplicitGemmILS5_2ELi26ELi2ELi1ELi2EN4cute5tupleIJNSA_1CILi2EEENSC_ILi1EEESE_EEEEENSB_IJNSC_ILi64EEENSB_IJSH_EEENSB_IJNSC_ILi32EEEEEEEEENS_6half_tESM_NSA_8TiledMMAINSA_8MMA_AtomIJNSA_20SM100_MMA_F16BF16_SSISM_SM_fLi64ELi64ELNSA_4UMMA5MajorE1ELSR_1ELNSQ_7ScaleInE0ELSS_0EEEEEENSA_6LayoutINSB_IJSE_SE_SE_EEENSB_IJNSC_ILi0EEESX_SX_EEEEENSB_IJNSA_10UnderscoreES10_S10_EEEEENS7_6detail27Sm100ImplicitGemmTileTraitsINSA_13SM90_TMA_LOADENSA_14ComposedLayoutINSA_7SwizzleILi3ELi4ELi3EEENSA_18smem_ptr_flag_bitsILi16EEENSV_INSB_IJSH_NSC_ILi8EEEEEENSB_IJSE_SH_EEEEEEEvEENS14_INSA_30SM90_TMA_LOAD_IM2COL_MULTICASTES1F_vEEEENS_8epilogue10collective18CollectiveEpilogueINS1K_23Sm100TmaWarpSpecializedILi3ELi2ELi16ELb1ELb0EEEJSL_NSB_IJNSV_ISH_SE_EENSV_ISJ_SE_EEEEESM_NSB_IJlNSB_IJSE_llEEESX_EEESM_S1T_NS1K_6fusion15FusionCallbacksIS1O_NS1U_17LinearCombinationISM_fSM_fLNS_15FloatRoundStyleE2EEESL_S1R_JEEENSA_5SM1004TMEM4LOAD26SM100_TMEM_LOAD_16dp256b4xES15_NS16_INS17_ILi2ELi4ELi3EEES1A_NSV_INSB_IJS1B_SJ_EEENSB_IJSJ_SE_EEEEEEENSA_17SM75_U32x4_LDSM_NENSA_14SM90_TMA_STOREES28_NSA_17SM90_U32x4_STSM_NENSA_39AutoVectorizingCopyWithAssumedAlignmentILi128EEEEEEvvEEEEvNT_6ParamsE)
        /*0044*/ 	.word	0x00000008
.L_29:


//--------------------- .nv.compat                --------------------------
	.section	.nv.compat,"",@"SHT_CUDA_COMPAT_INFO"
	.align	4
        /*0000*/ 	.byte	0x02, 0x09, 0x01, 0x00, 0x02, 0x02, 0x02, 0x00, 0x02, 0x05, 0x05, 0x00, 0x03, 0x07, 0x01, 0x01
        /*0010*/ 	.byte	0x02, 0x03, 0x01, 0x00, 0x02, 0x06, 0x01, 0x00, 0x04, 0x0b, 0x08, 0x00, 0x09, 0x00, 0x00, 0x00
        /*0020*/ 	.byte	0x00, 0x00, 0x00, 0x00


//--------------------- .nv.info._ZN7cutlass13device_kernelINS_4conv6kernel13ConvUniversalINS1_16ConvProblemShapeILNS1_8OperatorE2ELi2EEENS1_10collective14CollectiveConvINS1_47MainloopSm100TmaUmmaWarpSpecializedImplicitGemmILS5_2ELi26ELi2ELi1ELi2EN4cute5tupleIJNSA_1CILi2EEENSC_ILi1EEESE_EEEEENSB_IJNSC_ILi64EEENSB_IJSH_EEENSB_IJNSC_ILi32EEEEEEEEENS_6half_tESM_NSA_8TiledMMAINSA_8MMA_AtomIJNSA_20SM100_MMA_F16BF16_SSISM_SM_fLi64ELi64ELNSA_4UMMA5MajorE1ELSR_1ELNSQ_7ScaleInE0ELSS_0EEEEEENSA_6LayoutINSB_IJSE_SE_SE_EEENSB_IJNSC_ILi0EEESX_SX_EEEEENSB_IJNSA_10UnderscoreES10_S10_EEEEENS7_6detail27Sm100ImplicitGemmTileTraitsINSA_13SM90_TMA_LOADENSA_14ComposedLayoutINSA_7SwizzleILi3ELi4ELi3EEENSA_18smem_ptr_flag_bitsILi16EEENSV_INSB_IJSH_NSC_ILi8EEEEEENSB_IJSE_SH_EEEEEEEvEENS14_INSA_30SM90_TMA_LOAD_IM2COL_MULTICASTES1F_vEEEENS_8epilogue10collective18CollectiveEpilogueINS1K_23Sm100TmaWarpSpecializedILi3ELi2ELi16ELb1ELb0EEEJSL_NSB_IJNSV_ISH_SE_EENSV_ISJ_SE_EEEEESM_NSB_IJlNSB_IJSE_llEEESX_EEESM_S1T_NS1K_6fusion15FusionCallbacksIS1O_NS1U_17LinearCombinationISM_fSM_fLNS_15FloatRoundStyleE2EEESL_S1R_JEEENSA_5SM1004TMEM4LOAD26SM100_TMEM_LOAD_16dp256b4xES15_NS16_INS17_ILi2ELi4ELi3EEES1A_NSV_INSB_IJS1B_SJ_EEENSB_IJSJ_SE_EEEEEEENSA_17SM75_U32x4_LDSM_NENSA_14SM90_TMA_STOREES28_NSA_17SM90_U32x4_STSM_NENSA_39AutoVectorizingCopyWithAssumedAlignmentILi128EEEEEEvvEEEEvNT_6ParamsE --------------------------
	.section	.nv.info._ZN7cutlass13device_kernelINS_4conv6kernel13ConvUniversalINS1_16ConvProblemShapeILNS1_8OperatorE2ELi2EEENS1_10collective14CollectiveConvINS1_47MainloopSm100TmaUmmaWarpSpecializedImplicitGemmILS5_2ELi26ELi2ELi1ELi2EN4cute5tupleIJNSA_1CILi2EEENSC_ILi1EEESE_EEEEENSB_IJNSC_ILi64EEENSB_IJSH_EEENSB_IJNSC_ILi32EEEEEEEEENS_6half_tESM_NSA_8TiledMMAINSA_8MMA_AtomIJNSA_20SM100_MMA_F16BF16_SSISM_SM_fLi64ELi64ELNSA_4UMMA5MajorE1ELSR_1ELNSQ_7ScaleInE0ELSS_0EEEEEENSA_6LayoutINSB_IJSE_SE_SE_EEENSB_IJNSC_ILi0EEESX_SX_EEEEENSB_IJNSA_10UnderscoreES10_S10_EEEEENS7_6detail27Sm100ImplicitGemmTileTraitsINSA_13SM90_TMA_LOADENSA_14ComposedLayoutINSA_7SwizzleILi3ELi4ELi3EEENSA_18smem_ptr_flag_bitsILi16EEENSV_INSB_IJSH_NSC_ILi8EEEEEENSB_IJSE_SH_EEEEEEEvEENS14_INSA_30SM90_TMA_LOAD_IM2COL_MULTICASTES1F_vEEEENS_8epilogue10collective18CollectiveEpilogueINS1K_23Sm100TmaWarpSpecializedILi3ELi2ELi16ELb1ELb0EEEJSL_NSB_IJNSV_ISH_SE_EENSV_ISJ_SE_EEEEESM_NSB_IJlNSB_IJSE_llEEESX_EEESM_S1T_NS1K_6fusion15FusionCallbacksIS1O_NS1U_17LinearCombinationISM_fSM_fLNS_15FloatRoundStyleE2EEESL_S1R_JEEENSA_5SM1004TMEM4LOAD26SM100_TMEM_LOAD_16dp256b4xES15_NS16_INS17_ILi2ELi4ELi3EEES1A_NSV_INSB_IJS1B_SJ_EEENSB_IJSJ_SE_EEEEEEENSA_17SM75_U32x4_LDSM_NENSA_14SM90_TMA_STOREES28_NSA_17SM90_U32x4_STSM_NENSA_39AutoVectorizingCopyWithAssumedAlignmentILi128EEEEEEvvEEEEvNT_6ParamsE,"",@"SHT_CUDA_INFO"
	.sectionflags	@""
	.align	4


	//----- nvinfo : EIATTR_CUDA_API_VERSION
	.align		4
        /*0000*/ 	.byte	0x04, 0x37
        /*0002*/ 	.short	(.L_31 - .L_30)
.L_30:
        /*0004*/ 	.word	0x00000082


	//----- nvinfo : EIATTR_KPARAM_INFO
	.align		4
.L_31:
        /*0008*/ 	.byte	0x04, 0x17
        /*000a*/ 	.short	(.L_33 - .L_32)
.L_32:
        /*000c*/ 	.word	0x00000000
        /*0010*/ 	.short	0x0000
        /*0012*/ 	.short	0x0000
        /*0014*/ 	.byte	0x00, 0xf0, 0x01, 0x20


	//----- nvinfo : EIATTR_AT_ENTRY_FRAGMENTS
	.align		4
.L_33:
        /*0018*/ 	.byte	0x04, 0x4f
        /*001a*/ 	.short	(.L_35 - .L_34)


	//   ....[0]....
.L_34:
        /*001c*/ 	.word	0x00000006


	//----- nvinfo : EIATTR_RESERVED_SMEM_USED
	.align		4
.L_35:
        /*0020*/ 	.byte	0x01, 0x41
	.zero		2


	//----- nvinfo : EIATTR_SPARSE_MMA_MASK
	.align		4
        /*0024*/ 	.byte	0x03, 0x50
        /*0026*/ 	.short	0x0000


	//----- nvinfo : EIATTR_TCGEN05_1CTA_USED
	.align		4
        /*0028*/ 	.byte	0x01, 0x51
	.zero		2


	//----- nvinfo : EIATTR_MAXREG_COUNT
	.align		4
        /*002c*/ 	.byte	0x03, 0x1b
        /*002e*/ 	.short	0x00ff


	//----- nvinfo : EIATTR_NUM_BARRIERS
	.align		4
        /*0030*/ 	.byte	0x02, 0x4c
        /*0032*/ 	.byte	0x07
	.zero		1


	//----- nvinfo : EIATTR_EXTERNS
	.align		4
        /*0034*/ 	.byte	0x04, 0x0f
        /*0036*/ 	.short	(.L_37 - .L_36)


	//   ....[0]....
	.align		4
.L_36:
        /*0038*/ 	.word	index@(__assertfail)


	//----- nvinfo : EIATTR_MERCURY_ISA_VERSION
	.align		4
.L_37:
        /*003c*/ 	.byte	0x03, 0x5f
        /*003e*/ 	.short	0x0101


	//----- nvinfo : EIATTR_INT_WARP_WIDE_INSTR_OFFSETS
	.align		4
        /*0040*/ 	.byte	0x04, 0x31
        /*0042*/ 	.short	(.L_39 - .L_38)


	//   ....[0]....
.L_38:
        /*0044*/ 	.word	0x00004a20


	//   ....[1]....
        /*0048*/ 	.word	0x00004a40


	//   ....[2]....
        /*004c*/ 	.word	0x00004a70


	//   ....[3]....
        /*0050*/ 	.word	0x00005500


	//   ....[4]....
        /*0054*/ 	.word	0x00005790


	//   ....[5]....
        /*0058*/ 	.word	0x000057b0


	//   ....[6]....
        /*005c*/ 	.word	0x00005a50


	//   ....[7]....
        /*0060*/ 	.word	0x00005b80


	//   ....[8]....
        /*0064*/ 	.word	0x000068e0


	//----- nvinfo : EIATTR_COOP_GROUP_MASK_REGIDS
	.align		4
.L_39:
        /*0068*/ 	.byte	0x04, 0x29
        /*006a*/ 	.short	(.L_41 - .L_40)


	//   ....[0]....
.L_40:
        /*006c*/ 	.word	0xffffffff


	//   ....[1]....
        /*0070*/ 	.word	0xffffffff


	//   ....[2]....
        /*0074*/ 	.word	0xffffffff


	//   ....[3]....
        /*0078*/ 	.word	0xffffffff


	//   ....[4]....
        /*007c*/ 	.word	0xffffffff


	//   ....[5]....
        /*0080*/ 	.word	0xffffffff


	//   ....[6]....
        /*0084*/ 	.word	0xffffffff


	//   ....[7]....
        /*0088*/ 	.word	0xffffffff


	//   ....[8]....
        /*008c*/ 	.word	0xffffffff


	//   ....[9]....
        /*0090*/ 	.word	0xffffffff


	//   ....[10]....
        /*0094*/ 	.word	0xffffffff


	//   ....[11]....
        /*0098*/ 	.word	0xffffffff


	//   ....[12]....
        /*009c*/ 	.word	0xffffffff


	//----- nvinfo : EIATTR_COOP_GROUP_INSTR_OFFSETS
	.align		4
.L_41:
        /*00a0*/ 	.byte	0x04, 0x28
        /*00a2*/ 	.short	(.L_43 - .L_42)


	//   ....[0]....
.L_42:
        /*00a4*/ 	.word	0x000000a0


	//   ....[1]....
        /*00a8*/ 	.word	0x000004e0


	//   ....[2]....
        /*00ac*/ 	.word	0x00000960


	//   ....[3]....
        /*00b0*/ 	.word	0x00000ae0


	//   ....[4]....
        /*00b4*/ 	.word	0x00000be0


	//   ....[5]....
        /*00b8*/ 	.word	0x00000d30


	//   ....[6]....
        /*00bc*/ 	.word	0x00000f30


	//   ....[7]....
        /*00c0*/ 	.word	0x00002730


	//   ....[8]....
        /*00c4*/ 	.word	0x00003e60


	//   ....[9]....
        /*00c8*/ 	.word	0x00004070


	//   ....[10]....
        /*00cc*/ 	.word	0x000040a0


	//   ....[11]....
        /*00d0*/ 	.word	0x00004900


	//   ....[12]....
        /*00d4*/ 	.word	0x00004b40


	//----- nvinfo : EIATTR_VRC_CTA_INIT_COUNT
	.align		4
.L_43:
        /*00d8*/ 	.byte	0x02, 0x4a
        /*00da*/ 	.byte	0x80
	.zero		1


	//----- nvinfo : EIATTR_SYSCALL_OFFSETS
	.align		4
        /*00dc*/ 	.byte	0x04, 0x46
        /*00de*/ 	.short	(.L_45 - .L_44)


	//   ....[0]....
.L_44:
        /*00e0*/ 	.word	0x00006b50


	//   ....[1]....
        /*00e4*/ 	.word	0x00006c40


	//   ....[2]....
        /*00e8*/ 	.word	0x00007390


	//   ....[3]....
        /*00ec*/ 	.word	0x00007cd0


	//----- nvinfo : EIATTR_MBARRIER_INSTR_OFFSETS
	.align		4
.L_45:
        /*00f0*/ 	.byte	0x04, 0x39
        /*00f2*/ 	.short	(.L_47 - .L_46)


	//   ....[0]....
.L_46:
        /*00f4*/ 	.word	0x00000600
        /*00f8*/ 	.word	0x000000ff
        /*00fc*/ 	.word	0x00000000
        /*0100*/ 	.short	0x0100
        /*0102*/ 	.byte	0x07
	.zero		1


	//   ....[1]....
        /*0104*/ 	.word	0x00000610
        /*0108*/ 	.word	0x000000ff
        /*010c*/ 	.word	0x000000d0
        /*0110*/ 	.short	0x0100
        /*0112*/ 	.byte	0x07
	.zero		1


	//   ....[2]....
        /*0114*/ 	.word	0x00000620
        /*0118*/ 	.word	0x000000ff
        /*011c*/ 	.word	0x00000008
        /*0120*/ 	.short	0x0100
        /*0122*/ 	.byte	0x07
	.zero		1


	//   ....[3]....
        /*0124*/ 	.word	0x00000630
        /*0128*/ 	.word	0x000000ff
        /*012c*/ 	.word	0x000000d8
        /*0130*/ 	.short	0x0100
        /*0132*/ 	.byte	0x07
	.zero		1


	//   ....[4]....
        /*0134*/ 	.word	0x00000640
        /*0138*/ 	.word	0x000000ff
        /*013c*/ 	.word	0x00000010
        /*0140*/ 	.short	0x0100
        /*0142*/ 	.byte	0x07
	.zero		1


	//   ....[5]....
        /*0144*/ 	.word	0x00000650
        /*0148*/ 	.word	0x000000ff
        /*014c*/ 	.word	0x000000e0
        /*0150*/ 	.short	0x0100
        /*0152*/ 	.byte	0x07
	.zero		1


	//   ....[6]....
        /*0154*/ 	.word	0x00000660
        /*0158*/ 	.word	0x000000ff
        /*015c*/ 	.word	0x00000018
        /*0160*/ 	.short	0x0100
        /*0162*/ 	.byte	0x07
	.zero		1


	//   ....[7]....
        /*0164*/ 	.word	0x00000670
        /*0168*/ 	.word	0x000000ff
        /*016c*/ 	.word	0x000000e8
        /*0170*/ 	.short	0x0100
        /*0172*/ 	.byte	0x07
	.zero		1


	//   ....[8]....
        /*0174*/ 	.word	0x00000680
        /*0178*/ 	.word	0x000000ff
        /*017c*/ 	.word	0x00000020
        /*0180*/ 	.short	0x0100
        /*0182*/ 	.byte	0x07
	.zero		1


	//   ....[9]....
        /*0184*/ 	.word	0x00000690
        /*0188*/ 	.word	0x000000ff
        /*018c*/ 	.word	0x000000f0
        /*0190*/ 	.short	0x0100
        /*0192*/ 	.byte	0x07
	.zero		1


	//   ....[10]....
        /*0194*/ 	.word	0x000006a0
        /*0198*/ 	.word	0x000000ff
        /*019c*/ 	.word	0x00000028
        /*01a0*/ 	.short	0x0100
        /*01a2*/ 	.byte	0x07
	.zero		1


	//   ....[11]....
        /*01a4*/ 	.word	0x000006b0
        /*01a8*/ 	.word	0x000000ff
        /*01ac*/ 	.word	0x000000f8
        /*01b0*/ 	.short	0x0100
        /*01b2*/ 	.byte	0x07
	.zero		1


	//   ....[12]....
        /*01b4*/ 	.word	0x000006c0
        /*01b8*/ 	.word	0x000000ff
        /*01bc*/ 	.word	0x00000030
        /*01c0*/ 	.short	0x0100
        /*01c2*/ 	.byte	0x07
	.zero		1


	//   ....[13]....
        /*01c4*/ 	.word	0x000006d0
        /*01c8*/ 	.word	0x000000ff
        /*01cc*/ 	.word	0x00000100
        /*01d0*/ 	.short	0x0100
        /*01d2*/ 	.byte	0x07
	.zero		1


	//   ....[14]....
        /*01d4*/ 	.word	0x000006e0
        /*01d8*/ 	.word	0x000000ff
        /*01dc*/ 	.word	0x00000038
        /*01e0*/ 	.short	0x0100
        /*01e2*/ 	.byte	0x07
	.zero		1


	//   ....[15]....
        /*01e4*/ 	.word	0x000006f0
        /*01e8*/ 	.word	0x000000ff
        /*01ec*/ 	.word	0x00000108
        /*01f0*/ 	.short	0x0100
        /*01f2*/ 	.byte	0x07
	.zero		1


	//   ....[16]....
        /*01f4*/ 	.word	0x00000700
        /*01f8*/ 	.word	0x000000ff
        /*01fc*/ 	.word	0x00000040
        /*0200*/ 	.short	0x0100
        /*0202*/ 	.byte	0x07
	.zero		1


	//   ....[17]....
        /*0204*/ 	.word	0x00000710
        /*0208*/ 	.word	0x000000ff
        /*020c*/ 	.word	0x00000110
        /*0210*/ 	.short	0x0100
        /*0212*/ 	.byte	0x07
	.zero		1


	//   ....[18]....
        /*0214*/ 	.word	0x00000720
        /*0218*/ 	.word	0x000000ff
        /*021c*/ 	.word	0x00000048
        /*0220*/ 	.short	0x0100
        /*0222*/ 	.byte	0x07
	.zero		1


	//   ....[19]....
        /*0224*/ 	.word	0x00000730
        /*0228*/ 	.word	0x000000ff
        /*022c*/ 	.word	0x00000118
        /*0230*/ 	.short	0x0100
        /*0232*/ 	.byte	0x07
	.zero		1


	//   ....[20]....
        /*0234*/ 	.word	0x00000740
        /*0238*/ 	.word	0x000000ff
        /*023c*/ 	.word	0x00000050
        /*0240*/ 	.short	0x0100
        /*0242*/ 	.byte	0x07
	.zero		1


	//   ....[21]....
        /*0244*/ 	.word	0x00000750
        /*0248*/ 	.word	0x000000ff
        /*024c*/ 	.word	0x00000120
        /*0250*/ 	.short	0x0100
        /*0252*/ 	.byte	0x07
	.zero		1


	//   ....[22]....
        /*0254*/ 	.word	0x00000760
        /*0258*/ 	.word	0x000000ff
        /*025c*/ 	.word	0x00000058
        /*0260*/ 	.short	0x0100
        /*0262*/ 	.byte	0x07
	.zero		1


	//   ....[23]....
        /*0264*/ 	.word	0x00000770
        /*0268*/ 	.word	0x000000ff
        /*026c*/ 	.word	0x00000128
        /*0270*/ 	.short	0x0100
        /*0272*/ 	.byte	0x07
	.zero		1


	//   ....[24]....
        /*0274*/ 	.word	0x00000780
        /*0278*/ 	.word	0x000000ff
        /*027c*/ 	.word	0x00000060
        /*0280*/ 	.short	0x0100
        /*0282*/ 	.byte	0x07
	.zero		1


	//   ....[25]....
        /*0284*/ 	.word	0x00000790
        /*0288*/ 	.word	0x000000ff
        /*028c*/ 	.word	0x00000130
        /*0290*/ 	.short	0x0100
        /*0292*/ 	.byte	0x07
	.zero		1


	//   ....[26]....
        /*0294*/ 	.word	0x000007a0
        /*0298*/ 	.word	0x000000ff
        /*029c*/ 	.word	0x00000068
        /*02a0*/ 	.short	0x0100
        /*02a2*/ 	.byte	0x07
	.zero		1


	//   ....[27]....
        /*02a4*/ 	.word	0x000007b0
        /*02a8*/ 	.word	0x000000ff
        /*02ac*/ 	.word	0x00000138
        /*02b0*/ 	.short	0x0100
        /*02b2*/ 	.byte	0x07
	.zero		1


	//   ....[28]....
        /*02b4*/ 	.word	0x000007c0
        /*02b8*/ 	.word	0x000000ff
        /*02bc*/ 	.word	0x00000070
        /*02c0*/ 	.short	0x0100
        /*02c2*/ 	.byte	0x07
	.zero		1


	//   ....[29]....
        /*02c4*/ 	.word	0x000007d0
        /*02c8*/ 	.word	0x000000ff
        /*02cc*/ 	.word	0x00000140
        /*02d0*/ 	.short	0x0100
        /*02d2*/ 	.byte	0x07
	.zero		1


	//   ....[30]....
        /*02d4*/ 	.word	0x000007e0
        /*02d8*/ 	.word	0x000000ff
        /*02dc*/ 	.word	0x00000078
        /*02e0*/ 	.short	0x0100
        /*02e2*/ 	.byte	0x07
	.zero		1


	//   ....[31]....
        /*02e4*/ 	.word	0x000007f0
        /*02e8*/ 	.word	0x000000ff
        /*02ec*/ 	.word	0x00000148
        /*02f0*/ 	.short	0x0100
        /*02f2*/ 	.byte	0x07
	.zero		1


	//   ....[32]....
        /*02f4*/ 	.word	0x00000800
        /*02f8*/ 	.word	0x000000ff
        /*02fc*/ 	.word	0x00000080
        /*0300*/ 	.short	0x0100
        /*0302*/ 	.byte	0x07
	.zero		1


	//   ....[33]....
        /*0304*/ 	.word	0x00000810
        /*0308*/ 	.word	0x000000ff
        /*030c*/ 	.word	0x00000150
        /*0310*/ 	.short	0x0100
        /*0312*/ 	.byte	0x07
	.zero		1


	//   ....[34]....
        /*0314*/ 	.word	0x00000820
        /*0318*/ 	.word	0x000000ff
        /*031c*/ 	.word	0x00000088
        /*0320*/ 	.short	0x0100
        /*0322*/ 	.byte	0x07
	.zero		1


	//   ....[35]....
        /*0324*/ 	.word	0x00000830
        /*0328*/ 	.word	0x000000ff
        /*032c*/ 	.word	0x00000158
        /*0330*/ 	.short	0x0100
        /*0332*/ 	.byte	0x07
	.zero		1


	//   ....[36]....
        /*0334*/ 	.word	0x00000840
        /*0338*/ 	.word	0x000000ff
        /*033c*/ 	.word	0x00000090
        /*0340*/ 	.short	0x0100
        /*0342*/ 	.byte	0x07
	.zero		1


	//   ....[37]....
        /*0344*/ 	.word	0x00000850
        /*0348*/ 	.word	0x000000ff
        /*034c*/ 	.word	0x00000160
        /*0350*/ 	.short	0x0100
        /*0352*/ 	.byte	0x07
	.zero		1


	//   ....[38]....
        /*0354*/ 	.word	0x00000860
        /*0358*/ 	.word	0x000000ff
        /*035c*/ 	.word	0x00000098
        /*0360*/ 	.short	0x0100
        /*0362*/ 	.byte	0x07
	.zero		1


	//   ....[39]....
        /*0364*/ 	.word	0x00000870
        /*0368*/ 	.word	0x000000ff
        /*036c*/ 	.word	0x00000168
        /*0370*/ 	.short	0x0100
        /*0372*/ 	.byte	0x07
	.zero		1


	//   ....[40]....
        /*0374*/ 	.word	0x00000880
        /*0378*/ 	.word	0x000000ff
        /*037c*/ 	.word	0x000000a0
        /*0380*/ 	.short	0x0100
        /*0382*/ 	.byte	0x07
	.zero		1


	//   ....[41]....
        /*0384*/ 	.word	0x00000890
        /*0388*/ 	.word	0x000000ff
        /*038c*/ 	.word	0x00000170
        /*0390*/ 	.short	0x0100
        /*0392*/ 	.byte	0x07
	.zero		1


	//   ....[42]....
        /*0394*/ 	.word	0x000008a0
        /*0398*/ 	.word	0x000000ff
        /*039c*/ 	.word	0x000000a8
        /*03a0*/ 	.short	0x0100
        /*03a2*/ 	.byte	0x07
	.zero		1


	//   ....[43]....
        /*03a4*/ 	.word	0x000008b0
        /*03a8*/ 	.word	0x000000ff
        /*03ac*/ 	.word	0x00000178
        /*03b0*/ 	.short	0x0100
        /*03b2*/ 	.byte	0x07
	.zero		1


	//   ....[44]....
        /*03b4*/ 	.word	0x000008c0
        /*03b8*/ 	.word	0x000000ff
        /*03bc*/ 	.word	0x000000b0
        /*03c0*/ 	.short	0x0100
        /*03c2*/ 	.byte	0x07
	.zero		1


	//   ....[45]....
        /*03c4*/ 	.word	0x000008d0
        /*03c8*/ 	.word	0x000000ff
        /*03cc*/ 	.word	0x00000180
        /*03d0*/ 	.short	0x0100
        /*03d2*/ 	.byte	0x07
	.zero		1


	//   ....[46]....
        /*03d4*/ 	.word	0x000008e0
        /*03d8*/ 	.word	0x000000ff
        /*03dc*/ 	.word	0x000000b8
        /*03e0*/ 	.short	0x0100
        /*03e2*/ 	.byte	0x07
	.zero		1


	//   ....[47]....
        /*03e4*/ 	.word	0x000008f0
        /*03e8*/ 	.word	0x000000ff
        /*03ec*/ 	.word	0x00000188
        /*03f0*/ 	.short	0x0100
        /*03f2*/ 	.byte	0x07
	.zero		1


	//   ....[48]....
        /*03f4*/ 	.word	0x00000900
        /*03f8*/ 	.word	0x000000ff
        /*03fc*/ 	.word	0x000000c0
        /*0400*/ 	.short	0x0100
        /*0402*/ 	.byte	0x07
	.zero		1


	//   ....[49]....
        /*0404*/ 	.word	0x00000910
        /*0408*/ 	.word	0x000000ff
        /*040c*/ 	.word	0x00000190
        /*0410*/ 	.short	0x0100
        /*0412*/ 	.byte	0x07
	.zero		1


	//   ....[50]....
        /*0414*/ 	.word	0x00000920
        /*0418*/ 	.word	0x000000ff
        /*041c*/ 	.word	0x000000c8
        /*0420*/ 	.short	0x0100
        /*0422*/ 	.byte	0x07
	.zero		1


	//   ....[51]....
        /*0424*/ 	.word	0x00000930
        /*0428*/ 	.word	0x000000ff
        /*042c*/ 	.word	0x00000198
        /*0430*/ 	.short	0x0100
        /*0432*/ 	.byte	0x07
	.zero		1


	//   ....[52]....
        /*0434*/ 	.word	0x00000a70
        /*0438*/ 	.word	0x000000ff
        /*043c*/ 	.word	0x000001a0
        /*0440*/ 	.short	0x0100
        /*0442*/ 	.byte	0x07
	.zero		1


	//   ....[53]....
        /*0444*/ 	.word	0x00000a80
        /*0448*/ 	.word	0x000000ff
        /*044c*/ 	.word	0x000001b8
        /*0450*/ 	.short	0x0100
        /*0452*/ 	.byte	0x07
	.zero		1


	//   ....[54]....
        /*0454*/ 	.word	0x00000a90
        /*0458*/ 	.word	0x000000ff
        /*045c*/ 	.word	0x000001a8
        /*0460*/ 	.short	0x0100
        /*0462*/ 	.byte	0x07
	.zero		1


	//   ....[55]....
        /*0464*/ 	.word	0x00000aa0
        /*0468*/ 	.word	0x000000ff
        /*046c*/ 	.word	0x000001c0
        /*0470*/ 	.short	0x0100
        /*0472*/ 	.byte	0x07
	.zero		1


	//   ....[56]....
        /*0474*/ 	.word	0x00000ab0
        /*0478*/ 	.word	0x000000ff
        /*047c*/ 	.word	0x000001b0
        /*0480*/ 	.short	0x0100
        /*0482*/ 	.byte	0x07
	.zero		1


	//   ....[57]....
        /*0484*/ 	.word	0x00000ac0
        /*0488*/ 	.word	0x000000ff
        /*048c*/ 	.word	0x000001c8
        /*0490*/ 	.short	0x0100
        /*0492*/ 	.byte	0x07
	.zero		1


	//   ....[58]....
        /*0494*/ 	.word	0x00000bb0
        /*0498*/ 	.word	0x000000ff
        /*049c*/ 	.word	0x000001d0
        /*04a0*/ 	.short	0x0100
        /*04a2*/ 	.byte	0x06
	.zero		1


	//   ....[59]....
        /*04a4*/ 	.word	0x00000bc0
        /*04a8*/ 	.word	0x000000ff
        /*04ac*/ 	.word	0x000001d8
        /*04b0*/ 	.short	0x0100
        /*04b2*/ 	.byte	0x06
	.zero		1


	//   ....[60]....
        /*04b4*/ 	.word	0x00000d00
        /*04b8*/ 	.word	0x000000ff
        /*04bc*/ 	.word	0x000001e0
        /*04c0*/ 	.short	0x0100
        /*04c2*/ 	.byte	0x06
	.zero		1


	//   ....[61]....
        /*04c4*/ 	.word	0x00000d10
        /*04c8*/ 	.word	0x000000ff
        /*04cc*/ 	.word	0x000001e8
        /*04d0*/ 	.short	0x0100
        /*04d2*/ 	.byte	0x06
	.zero		1


	//   ....[62]....
        /*04d4*/ 	.word	0x00000e40
        /*04d8*/ 	.word	0x000000ff
        /*04dc*/ 	.word	0x000001f0
        /*04e0*/ 	.short	0x0100
        /*04e2*/ 	.byte	0x07
	.zero		1


	//   ....[63]....
        /*04e4*/ 	.word	0x00000e50
        /*04e8*/ 	.word	0x000000ff
        /*04ec*/ 	.word	0x00000200
        /*04f0*/ 	.short	0x0100
        /*04f2*/ 	.byte	0x07
	.zero		1


	//   ....[64]....
        /*04f4*/ 	.word	0x00000e60
        /*04f8*/ 	.word	0x000000ff
        /*04fc*/ 	.word	0x000001f8
        /*0500*/ 	.short	0x0100
        /*0502*/ 	.byte	0x07
	.zero		1


	//   ....[65]....
        /*0504*/ 	.word	0x00000e70
        /*0508*/ 	.word	0x000000ff
        /*050c*/ 	.word	0x00000208
        /*0510*/ 	.short	0x0100
        /*0512*/ 	.byte	0x07
	.zero		1


	//   ....[66]....
        /*0514*/ 	.word	0x00001ae0
        /*0518*/ 	.word	0x000000ff
        /*051c*/ 	.word	0x000000d0
        /*0520*/ 	.short	0x010a
        /*0522*/ 	.byte	0x04
	.zero		1


	//   ....[67]....
        /*0524*/ 	.word	0x00001dc0
        /*0528*/ 	.word	0x000000ff
        /*052c*/ 	.word	0x000000d0
        /*0530*/ 	.short	0x010a
        /*0532*/ 	.byte	0x1d
	.zero		1


	//   ....[68]....
        /*0534*/ 	.word	0x00001f80
        /*0538*/ 	.word	0x000000ff
        /*053c*/ 	.word	0x000000d0
        /*0540*/ 	.short	0x010a
        /*0542*/ 	.byte	0x11
	.zero		1


	//   ....[69]....
        /*0544*/ 	.word	0x000021d0
        /*0548*/ 	.word	0x000000ff
        /*054c*/ 	.word	0x000001d8
        /*0550*/ 	.short	0x0101
        /*0552*/ 	.byte	0x25
	.zero		1


	//   ....[70]....
        /*0554*/ 	.word	0x000021f0
        /*0558*/ 	.word	0x000000ff
        /*055c*/ 	.word	0x000000d0
        /*0560*/ 	.short	0x010a
        /*0562*/ 	.byte	0x04
	.zero		1


	//   ....[71]....
        /*0564*/ 	.word	0x00002320
        /*0568*/ 	.word	0x000000ff
        /*056c*/ 	.word	0x000000d0
        /*0570*/ 	.short	0x010a
        /*0572*/ 	.byte	0x21
	.zero		1


	//   ....[72]....
        /*0574*/ 	.word	0x000024e0
        /*0578*/ 	.word	0x000000ff
        /*057c*/ 	.word	0x000000d0
        /*0580*/ 	.short	0x010a
        /*0582*/ 	.byte	0x09
	.zero		1


	//   ....[73]....
        /*0584*/ 	.word	0x00002740
        /*0588*/ 	.word	0x000000ff
        /*058c*/ 	.word	0x000001e0
        /*0590*/ 	.short	0x010a
        /*0592*/ 	.byte	0x25
	.zero		1


	//   ....[74]....
        /*0594*/ 	.word	0x00002800
        /*0598*/ 	.word	0x000000ff
        /*059c*/ 	.word	0x00000000
        /*05a0*/ 	.short	0x0101
        /*05a2*/ 	.byte	0x04
	.zero		1


	//   ....[75]....
        /*05a4*/ 	.word	0x00002ce0
        /*05a8*/ 	.word	0x000000ff
        /*05ac*/ 	.word	0x00000000
        /*05b0*/ 	.short	0x010a
        /*05b2*/ 	.byte	0x04
	.zero		1


	//   ....[76]....
        /*05b4*/ 	.word	0x00002d70
        /*05b8*/ 	.word	0x000000ff
        /*05bc*/ 	.word	0x00000000
        /*05c0*/ 	.short	0x010a
        /*05c2*/ 	.byte	0x04
	.zero		1


	//   ....[77]....
        /*05c4*/ 	.word	0x00002e00
        /*05c8*/ 	.word	0x000000ff
        /*05cc*/ 	.word	0x00000000
        /*05d0*/ 	.short	0x010a
        /*05d2*/ 	.byte	0x04
	.zero		1


	//   ....[78]....
        /*05d4*/ 	.word	0x00002e90
        /*05d8*/ 	.word	0x000000ff
        /*05dc*/ 	.word	0x00000000
        /*05e0*/ 	.short	0x010a
        /*05e2*/ 	.byte	0x04
	.zero		1


	//   ....[79]....
        /*05e4*/ 	.word	0x00002f20
        /*05e8*/ 	.word	0x000000ff
        /*05ec*/ 	.word	0x00000000
        /*05f0*/ 	.short	0x010a
        /*05f2*/ 	.byte	0x04
	.zero		1


	//   ....[80]....
        /*05f4*/ 	.word	0x00002fb0
        /*05f8*/ 	.word	0x000000ff
        /*05fc*/ 	.word	0x00000000
        /*0600*/ 	.short	0x010a
        /*0602*/ 	.byte	0x04
	.zero		1


	//   ....[81]....
        /*0604*/ 	.word	0x00003040
        /*0608*/ 	.word	0x000000ff
        /*060c*/ 	.word	0x00000000
        /*0610*/ 	.short	0x010a
        /*0612*/ 	.byte	0x04
	.zero		1


	//   ....[82]....
        /*0614*/ 	.word	0x000030d0
        /*0618*/ 	.word	0x000000ff
        /*061c*/ 	.word	0x00000000
        /*0620*/ 	.short	0x010a
        /*0622*/ 	.byte	0x04
	.zero		1


	//   ....[83]....
        /*0624*/ 	.word	0x00003160
        /*0628*/ 	.word	0x000000ff
        /*062c*/ 	.word	0x00000000
        /*0630*/ 	.short	0x010a
        /*0632*/ 	.byte	0x04
	.zero		1


	//   ....[84]....
        /*0634*/ 	.word	0x000031f0
        /*0638*/ 	.word	0x000000ff
        /*063c*/ 	.word	0x00000000
        /*0640*/ 	.short	0x010a
        /*0642*/ 	.byte	0x04
	.zero		1


	//   ....[85]....
        /*0644*/ 	.word	0x00003280
        /*0648*/ 	.word	0x000000ff
        /*064c*/ 	.word	0x00000000
        /*0650*/ 	.short	0x010a
        /*0652*/ 	.byte	0x04
	.zero		1


	//   ....[86]....
        /*0654*/ 	.word	0x00003310
        /*0658*/ 	.word	0x000000ff
        /*065c*/ 	.word	0x00000000
        /*0660*/ 	.short	0x010a
        /*0662*/ 	.byte	0x04
	.zero		1


	//   ....[87]....
        /*0664*/ 	.word	0x000033a0
        /*0668*/ 	.word	0x000000ff
        /*066c*/ 	.word	0x00000000
        /*0670*/ 	.short	0x010a
        /*0672*/ 	.byte	0x04
	.zero		1


	//   ....[88]....
        /*0674*/ 	.word	0x00003430
        /*0678*/ 	.word	0x000000ff
        /*067c*/ 	.word	0x00000000
        /*0680*/ 	.short	0x010a
        /*0682*/ 	.byte	0x04
	.zero		1


	//   ....[89]....
        /*0684*/ 	.word	0x000034c0
        /*0688*/ 	.word	0x000000ff
        /*068c*/ 	.word	0x00000000
        /*0690*/ 	.short	0x010a
        /*0692*/ 	.byte	0x04
	.zero		1


	//   ....[90]....
        /*0694*/ 	.word	0x00003550
        /*0698*/ 	.word	0x000000ff
        /*069c*/ 	.word	0x00000000
        /*06a0*/ 	.short	0x010a
        /*06a2*/ 	.byte	0x04
	.zero		1


	//   ....[91]....
        /*06a4*/ 	.word	0x000035e0
        /*06a8*/ 	.word	0x000000ff
        /*06ac*/ 	.word	0x00000000
        /*06b0*/ 	.short	0x010a
        /*06b2*/ 	.byte	0x04
	.zero		1


	//   ....[92]....
        /*06b4*/ 	.word	0x00003670
        /*06b8*/ 	.word	0x000000ff
        /*06bc*/ 	.word	0x00000000
        /*06c0*/ 	.short	0x010a
        /*06c2*/ 	.byte	0x04
	.zero		1


	//   ....[93]....
        /*06c4*/ 	.word	0x00003700
        /*06c8*/ 	.word	0x000000ff
        /*06cc*/ 	.word	0x00000000
        /*06d0*/ 	.short	0x010a
        /*06d2*/ 	.byte	0x04
	.zero		1


	//   ....[94]....
        /*06d4*/ 	.word	0x00003790
        /*06d8*/ 	.word	0x000000ff
        /*06dc*/ 	.word	0x00000000
        /*06e0*/ 	.short	0x010a
        /*06e2*/ 	.byte	0x04
	.zero		1


	//   ....[95]....
        /*06e4*/ 	.word	0x00003820
        /*06e8*/ 	.word	0x000000ff
        /*06ec*/ 	.word	0x00000000
        /*06f0*/ 	.short	0x010a
        /*06f2*/ 	.byte	0x04
	.zero		1


	//   ....[96]....
        /*06f4*/ 	.word	0x000038b0
        /*06f8*/ 	.word	0x000000ff
        /*06fc*/ 	.word	0x00000000
        /*0700*/ 	.short	0x010a
        /*0702*/ 	.byte	0x04
	.zero		1


	//   ....[97]....
        /*0704*/ 	.word	0x00003940
        /*0708*/ 	.word	0x000000ff
        /*070c*/ 	.word	0x00000000
        /*0710*/ 	.short	0x010a
        /*0712*/ 	.byte	0x04
	.zero		1


	//   ....[98]....
        /*0714*/ 	.word	0x000039d0
        /*0718*/ 	.word	0x000000ff
        /*071c*/ 	.word	0x00000000
        /*0720*/ 	.short	0x010a
        /*0722*/ 	.byte	0x04
	.zero		1


	//   ....[99]....
        /*0724*/ 	.word	0x00003a60
        /*0728*/ 	.word	0x000000ff
        /*072c*/ 	.word	0x00000000
        /*0730*/ 	.short	0x010a
        /*0732*/ 	.byte	0x04
	.zero		1


	//   ....[100]....
        /*0734*/ 	.word	0x00003b00
        /*0738*/ 	.word	0x00000000
        /*073c*/ 	.word	0x00000000
        /*0740*/ 	.short	0x010a
        /*0742*/ 	.byte	0xff
	.zero		1


	//   ....[101]....
        /*0744*/ 	.word	0x00003c30
        /*0748*/ 	.word	0x000000ff
        /*074c*/ 	.word	0x000001e8
        /*0750*/ 	.short	0x010a
        /*0752*/ 	.byte	0x2d
	.zero		1


	//   ....[102]....
        /*0754*/ 	.word	0x00003cd0
        /*0758*/ 	.word	0x000000ff
        /*075c*/ 	.word	0x000001e0
        /*0760*/ 	.short	0x010a
        /*0762*/ 	.byte	0x2d
	.zero		1


	//   ....[103]....
        /*0764*/ 	.word	0x00003d70
        /*0768*/ 	.word	0x000000ff
        /*076c*/ 	.word	0x00000000
        /*0770*/ 	.short	0x0101
        /*0772*/ 	.byte	0x06
	.zero		1


	//   ....[104]....
        /*0774*/ 	.word	0x00003db0
        /*0778*/ 	.word	0x000000ff
        /*077c*/ 	.word	0x000001e8
        /*0780*/ 	.short	0x0106
        /*0782*/ 	.byte	0x2d
	.zero		1


	//   ....[105]....
        /*0784*/ 	.word	0x00003df0
        /*0788*/ 	.word	0x00000000
        /*078c*/ 	.word	0x000001e8
        /*0790*/ 	.short	0x010a
        /*0792*/ 	.byte	0xff
	.zero		1


	//   ....[106]....
        /*0794*/ 	.word	0x00004300
        /*0798*/ 	.word	0x000000ff
        /*079c*/ 	.word	0x000001e0
        /*07a0*/ 	.short	0x010a
        /*07a2*/ 	.byte	0x07
	.zero		1


	//   ....[107]....
        /*07a4*/ 	.word	0x000043b0
        /*07a8*/ 	.word	0x000000ff
        /*07ac*/ 	.word	0x00000000
        /*07b0*/ 	.short	0x0101
        /*07b2*/ 	.byte	0x05
	.zero		1


	//   ....[108]....
        /*07b4*/ 	.word	0x000043c0
        /*07b8*/ 	.word	0x000000ff
        /*07bc*/ 	.word	0x00000200
        /*07c0*/ 	.short	0x010a
        /*07c2*/ 	.byte	0x09
	.zero		1


	//   ....[109]....
        /*07c4*/ 	.word	0x00004440
        /*07c8*/ 	.word	0x000000ff
        /*07cc*/ 	.word	0x00000000
        /*07d0*/ 	.short	0x010a
        /*07d2*/ 	.byte	0x04
	.zero		1


	//   ....[110]....
        /*07d4*/ 	.word	0x000044e0
        /*07d8*/ 	.word	0x000000ff
        /*07dc*/ 	.word	0x00000000
        /*07e0*/ 	.short	0x010a
        /*07e2*/ 	.byte	0x08
	.zero		1


	//   ....[111]....
        /*07e4*/ 	.word	0x00004620
        /*07e8*/ 	.word	0x000000ff
        /*07ec*/ 	.word	0x00000000
        /*07f0*/ 	.short	0x010a
        /*07f2*/ 	.byte	0x04
	.zero		1


	//   ....[112]....
        /*07f4*/ 	.word	0x00004850
        /*07f8*/ 	.word	0x000000ff
        /*07fc*/ 	.word	0x00000000
        /*0800*/ 	.short	0x010a
        /*0802*/ 	.byte	0x05
	.zero		1


	//   ....[113]....
        /*0804*/ 	.word	0x000048e0
        /*0808*/ 	.word	0x000000ff
        /*080c*/ 	.word	0x00000000
        /*0810*/ 	.short	0x010a
        /*0812*/ 	.byte	0x06
	.zero		1


	//   ....[114]....
        /*0814*/ 	.word	0x00004de0
        /*0818*/ 	.word	0x000000ff
        /*081c*/ 	.word	0x000001e0
        /*0820*/ 	.short	0x010a
        /*0822*/ 	.byte	0x0f
	.zero		1


	//   ....[115]....
        /*0824*/ 	.word	0x000050e0
        /*0828*/ 	.word	0x000000ff
        /*082c*/ 	.word	0x00000000
        /*0830*/ 	.short	0x0101
        /*0832*/ 	.byte	0x0e
	.zero		1


	//   ....[116]....
        /*0834*/ 	.word	0x00005410
        /*0838*/ 	.word	0x000000ff
        /*083c*/ 	.word	0x000001d8
        /*0840*/ 	.short	0x010a
        /*0842*/ 	.byte	0x0f
	.zero		1


	//   ....[117]....
        /*0844*/ 	.word	0x00005730
        /*0848*/ 	.word	0x000000ff
        /*084c*/ 	.word	0x000001b8
        /*0850*/ 	.short	0x010a
        /*0852*/ 	.byte	0x13
	.zero		1


	//   ....[118]....
        /*0854*/ 	.word	0x00005910
        /*0858*/ 	.word	0x000000ff
        /*085c*/ 	.word	0x000001a0
        /*0860*/ 	.short	0x010b
        /*0862*/ 	.byte	0x13
	.zero		1


	//   ....[119]....
        /*0864*/ 	.word	0x00005990
        /*0868*/ 	.word	0x000000ff
        /*086c*/ 	.word	0x00000000
        /*0870*/ 	.short	0x0101
        /*0872*/ 	.byte	0x15
	.zero		1


	//   ....[120]....
        /*0874*/ 	.word	0x000059d0
        /*0878*/ 	.word	0x000000ff
        /*087c*/ 	.word	0x000001b8
        /*0880*/ 	.short	0x010a
        /*0882*/ 	.byte	0x11
	.zero		1


	//   ....[121]....
        /*0884*/ 	.word	0x00005ba0
        /*0888*/ 	.word	0x000000ff
        /*088c*/ 	.word	0x000001a0
        /*0890*/ 	.short	0x010b
        /*0892*/ 	.byte	0x11
	.zero		1


	//   ....[122]....
        /*0894*/ 	.word	0x00005c10
        /*0898*/ 	.word	0x000000ff
        /*089c*/ 	.word	0x00000000
        /*08a0*/ 	.short	0x0101
        /*08a2*/ 	.byte	0x13
	.zero		1


	//   ....[123]....
        /*08a4*/ 	.word	0x00005c60
        /*08a8*/ 	.word	0x000000ff
        /*08ac*/ 	.word	0x00000000
        /*08b0*/ 	.short	0x010a
        /*08b2*/ 	.byte	0x04
	.zero		1


	//   ....[124]....
        /*08b4*/ 	.word	0x00005cf0
        /*08b8*/ 	.word	0x000000ff
        /*08bc*/ 	.word	0x00000000
        /*08c0*/ 	.short	0x010a
        /*08c2*/ 	.byte	0x04
	.zero		1


	//   ....[125]....
        /*08c4*/ 	.word	0x00005d90
        /*08c8*/ 	.word	0x00000000
        /*08cc*/ 	.word	0x00000000
        /*08d0*/ 	.short	0x010a
        /*08d2*/ 	.byte	0xff
	.zero		1


	//   ....[126]....
        /*08d4*/ 	.word	0x00006140
        /*08d8*/ 	.word	0x000000ff
        /*08dc*/ 	.word	0x000001e0
        /*08e0*/ 	.short	0x010a
        /*08e2*/ 	.byte	0x32
	.zero		1


	//   ....[127]....
        /*08e4*/ 	.word	0x00006240
        /*08e8*/ 	.word	0x000000ff
        /*08ec*/ 	.word	0x00000000
        /*08f0*/ 	.short	0x0101
        /*08f2*/ 	.byte	0x04
	.zero		1


	//   ....[128]....
        /*08f4*/ 	.word	0x00007050
        /*08f8*/ 	.word	0x00000000
        /*08fc*/ 	.word	0x000001a0
        /*0900*/ 	.short	0x010a
        /*0902*/ 	.byte	0xff
	.zero		1


	//   ....[129]....
        /*0904*/ 	.word	0x00007060
        /*0908*/ 	.word	0x00000053
        /*090c*/ 	.word	0x000001f0
        /*0910*/ 	.short	0x010a
        /*0912*/ 	.byte	0xff
	.zero		1


	//   ....[130]....
        /*0914*/ 	.word	0x000070f0
        /*0918*/ 	.word	0x00000000
        /*091c*/ 	.word	0x000001a0
        /*0920*/ 	.short	0x010a
        /*0922*/ 	.byte	0xff
	.zero		1


	//   ....[131]....
        /*0924*/ 	.word	0x00007270
        /*0928*/ 	.word	0x00000053
        /*092c*/ 	.word	0x000001f0
        /*0930*/ 	.short	0x010a
        /*0932*/ 	.byte	0xff
	.zero		1


	//   ....[132]....
        /*0934*/ 	.word	0x00007a50
        /*0938*/ 	.word	0x00000000
        /*093c*/ 	.word	0x00000000
        /*0940*/ 	.short	0x0101
        /*0942*/ 	.byte	0xff
	.zero		1


	//   ....[133]....
        /*0944*/ 	.word	0x00007a60
        /*0948*/ 	.word	0x00000003
        /*094c*/ 	.word	0x000001a0
        /*0950*/ 	.short	0x010a
        /*0952*/ 	.byte	0xff
	.zero		1


	//   ....[134]....
        /*0954*/ 	.word	0x00007b10
        /*0958*/ 	.word	0x00000003
        /*095c*/ 	.word	0x000001a0
        /*0960*/ 	.short	0x010a
        /*0962*/ 	.byte	0xff
	.zero		1


	//   ....[135]....
        /*0964*/ 	.word	0x00007e60
        /*0968*/ 	.word	0x000000ff
        /*096c*/ 	.word	0x00000000
        /*0970*/ 	.short	0x0101
        /*0972*/ 	.byte	0x05
	.zero		1


	//   ....[136]....
        /*0974*/ 	.word	0x000083e0
        /*0978*/ 	.word	0x00000002
        /*097c*/ 	.word	0x00000000
        /*0980*/ 	.short	0x0101
        /*0982*/ 	.byte	0xff
	.zero		1


	//   ....[137]....
        /*0984*/ 	.word	0x00008620
        /*0988*/ 	.word	0x000000ff
        /*098c*/ 	.word	0x00000000
        /*0990*/ 	.short	0x0101
        /*0992*/ 	.byte	0x04
	.zero		1


	//   ....[138]....
        /*0994*/ 	.word	0x00008650
        /*0998*/ 	.word	0x00000003
        /*099c*/ 	.word	0x000000d0
        /*09a0*/ 	.short	0x010a
        /*09a2*/ 	.byte	0xff
	.zero		1


	//   ....[139]....
        /*09a4*/ 	.word	0x000086b0
        /*09a8*/ 	.word	0x00000003
        /*09ac*/ 	.word	0x000000d0
        /*09b0*/ 	.short	0x010a
        /*09b2*/ 	.byte	0xff
	.zero		1


	//   ....[140]....
        /*09b4*/ 	.word	0x00008710
        /*09b8*/ 	.word	0x00000002
        /*09bc*/ 	.word	0x000001e0
        /*09c0*/ 	.short	0x010a
        /*09c2*/ 	.byte	0xff
	.zero		1


	//   ....[141]....
        /*09c4*/ 	.word	0x00008770
        /*09c8*/ 	.word	0x00000000
        /*09cc*/ 	.word	0x00000000
        /*09d0*/ 	.short	0x010a
        /*09d2*/ 	.byte	0xff
	.zero		1


	//   ....[142]....
        /*09d4*/ 	.word	0x000087d0
        /*09d8*/ 	.word	0x00000000
        /*09dc*/ 	.word	0x00000000
        /*09e0*/ 	.short	0x010a
        /*09e2*/ 	.byte	0xff
	.zero		1


	//   ....[143]....
        /*09e4*/ 	.word	0x00008830
        /*09e8*/ 	.word	0x00000000
        /*09ec*/ 	.word	0x00000000
        /*09f0*/ 	.short	0x010a
        /*09f2*/ 	.byte	0xff
	.zero		1


	//   ....[144]....
        /*09f4*/ 	.word	0x00008890
        /*09f8*/ 	.word	0x00000000
        /*09fc*/ 	.word	0x00000000
        /*0a00*/ 	.short	0x010a
        /*0a02*/ 	.byte	0xff
	.zero		1


	//   ....[145]....
        /*0a04*/ 	.word	0x000088f0
        /*0a08*/ 	.word	0x00000000
        /*0a0c*/ 	.word	0x00000000
        /*0a10*/ 	.short	0x010a
        /*0a12*/ 	.byte	0xff
	.zero		1


	//   ....[146]....
        /*0a14*/ 	.word	0x00008950
        /*0a18*/ 	.word	0x00000000
        /*0a1c*/ 	.word	0x00000000
        /*0a20*/ 	.short	0x010a
        /*0a22*/ 	.byte	0xff
	.zero		1


	//   ....[147]....
        /*0a24*/ 	.word	0x000089b0
        /*0a28*/ 	.word	0x00000000
        /*0a2c*/ 	.word	0x00000000
        /*0a30*/ 	.short	0x010a
        /*0a32*/ 	.byte	0xff
	.zero		1


	//   ....[148]....
        /*0a34*/ 	.word	0x00008a10
        /*0a38*/ 	.word	0x00000000
        /*0a3c*/ 	.word	0x00000000
        /*0a40*/ 	.short	0x010a
        /*0a42*/ 	.byte	0xff
	.zero		1


	//   ....[149]....
        /*0a44*/ 	.word	0x00008a70
        /*0a48*/ 	.word	0x00000000
        /*0a4c*/ 	.word	0x00000000
        /*0a50*/ 	.short	0x010a
        /*0a52*/ 	.byte	0xff
	.zero		1


	//   ....[150]....
        /*0a54*/ 	.word	0x00008ad0
        /*0a58*/ 	.word	0x00000000
        /*0a5c*/ 	.word	0x00000000
        /*0a60*/ 	.short	0x010a
        /*0a62*/ 	.byte	0xff
	.zero		1


	//   ....[151]....
        /*0a64*/ 	.word	0x00008b30
        /*0a68*/ 	.word	0x00000000
        /*0a6c*/ 	.word	0x00000000
        /*0a70*/ 	.short	0x010a
        /*0a72*/ 	.byte	0xff
	.zero		1


	//   ....[152]....
        /*0a74*/ 	.word	0x00008b90
        /*0a78*/ 	.word	0x00000000
        /*0a7c*/ 	.word	0x00000000
        /*0a80*/ 	.short	0x010a
        /*0a82*/ 	.byte	0xff
	.zero		1


	//   ....[153]....
        /*0a84*/ 	.word	0x00008bf0
        /*0a88*/ 	.word	0x00000000
        /*0a8c*/ 	.word	0x00000000
        /*0a90*/ 	.short	0x010a
        /*0a92*/ 	.byte	0xff
	.zero		1


	//   ....[154]....
        /*0a94*/ 	.word	0x00008c50
        /*0a98*/ 	.word	0x00000000
        /*0a9c*/ 	.word	0x00000000
        /*0aa0*/ 	.short	0x010a
        /*0aa2*/ 	.byte	0xff
	.zero		1


	//   ....[155]....
        /*0aa4*/ 	.word	0x00008cb0
        /*0aa8*/ 	.word	0x00000000
        /*0aac*/ 	.word	0x00000000
        /*0ab0*/ 	.short	0x010a
        /*0ab2*/ 	.byte	0xff
	.zero		1


	//   ....[156]....
        /*0ab4*/ 	.word	0x00008d10
        /*0ab8*/ 	.word	0x00000000
        /*0abc*/ 	.word	0x00000000
        /*0ac0*/ 	.short	0x010a
        /*0ac2*/ 	.byte	0xff
	.zero		1


	//   ....[157]....
        /*0ac4*/ 	.word	0x00008d70
        /*0ac8*/ 	.word	0x00000000
        /*0acc*/ 	.word	0x00000000
        /*0ad0*/ 	.short	0x010a
        /*0ad2*/ 	.byte	0xff
	.zero		1


	//   ....[158]....
        /*0ad4*/ 	.word	0x00008dd0
        /*0ad8*/ 	.word	0x00000000
        /*0adc*/ 	.word	0x00000000
        /*0ae0*/ 	.short	0x010a
        /*0ae2*/ 	.byte	0xff
	.zero		1


	//   ....[159]....
        /*0ae4*/ 	.word	0x00008e30
        /*0ae8*/ 	.word	0x00000000
        /*0aec*/ 	.word	0x00000000
        /*0af0*/ 	.short	0x010a
        /*0af2*/ 	.byte	0xff
	.zero		1


	//   ....[160]....
        /*0af4*/ 	.word	0x00008e90
        /*0af8*/ 	.word	0x00000000
        /*0afc*/ 	.word	0x00000000
        /*0b00*/ 	.short	0x010a
        /*0b02*/ 	.byte	0xff
	.zero		1


	//   ....[161]....
        /*0b04*/ 	.word	0x00008ef0
        /*0b08*/ 	.word	0x00000000
        /*0b0c*/ 	.word	0x00000000
        /*0b10*/ 	.short	0x010a
        /*0b12*/ 	.byte	0xff
	.zero		1


	//   ....[162]....
        /*0b14*/ 	.word	0x00008f50
        /*0b18*/ 	.word	0x00000000
        /*0b1c*/ 	.word	0x00000000
        /*0b20*/ 	.short	0x010a
        /*0b22*/ 	.byte	0xff
	.zero		1


	//   ....[163]....
        /*0b24*/ 	.word	0x00008fb0
        /*0b28*/ 	.word	0x00000000
        /*0b2c*/ 	.word	0x00000000
        /*0b30*/ 	.short	0x010a
        /*0b32*/ 	.byte	0xff
	.zero		1


	//   ....[164]....
        /*0b34*/ 	.word	0x00009010
        /*0b38*/ 	.word	0x00000000
        /*0b3c*/ 	.word	0x00000000
        /*0b40*/ 	.short	0x010a
        /*0b42*/ 	.byte	0xff
	.zero		1


	//   ....[165]....
        /*0b44*/ 	.word	0x00009070
        /*0b48*/ 	.word	0x00000000
        /*0b4c*/ 	.word	0x00000000
        /*0b50*/ 	.short	0x010a
        /*0b52*/ 	.byte	0xff
	.zero		1


	//   ....[166]....
        /*0b54*/ 	.word	0x000090d0
        /*0b58*/ 	.word	0x00000004
        /*0b5c*/ 	.word	0x000001e8
        /*0b60*/ 	.short	0x010a
        /*0b62*/ 	.byte	0xff
	.zero		1


	//   ....[167]....
        /*0b64*/ 	.word	0x00009130
        /*0b68*/ 	.word	0x00000004
        /*0b6c*/ 	.word	0x000001e0
        /*0b70*/ 	.short	0x010a
        /*0b72*/ 	.byte	0xff
	.zero		1


	//   ....[168]....
        /*0b74*/ 	.word	0x00009190
        /*0b78*/ 	.word	0x00000000
        /*0b7c*/ 	.word	0x000001e0
        /*0b80*/ 	.short	0x010a
        /*0b82*/ 	.byte	0xff
	.zero		1


	//   ....[169]....
        /*0b84*/ 	.word	0x000091f0
        /*0b88*/ 	.word	0x00000000
        /*0b8c*/ 	.word	0x00000200
        /*0b90*/ 	.short	0x010a
        /*0b92*/ 	.byte	0xff
	.zero		1


	//   ....[170]....
        /*0b94*/ 	.word	0x00009250
        /*0b98*/ 	.word	0x00000000
        /*0b9c*/ 	.word	0x00000000
        /*0ba0*/ 	.short	0x010a
        /*0ba2*/ 	.byte	0xff
	.zero		1


	//   ....[171]....
        /*0ba4*/ 	.word	0x000092b0
        /*0ba8*/ 	.word	0x00000000
        /*0bac*/ 	.word	0x00000000
        /*0bb0*/ 	.short	0x010a
        /*0bb2*/ 	.byte	0xff
	.zero		1


	//   ....[172]....
        /*0bb4*/ 	.word	0x00009310
        /*0bb8*/ 	.word	0x00000000
        /*0bbc*/ 	.word	0x00000000
        /*0bc0*/ 	.short	0x010a
        /*0bc2*/ 	.byte	0xff
	.zero		1


	//   ....[173]....
        /*0bc4*/ 	.word	0x00009370
        /*0bc8*/ 	.word	0x00000003
        /*0bcc*/ 	.word	0x000001e0
        /*0bd0*/ 	.short	0x010a
        /*0bd2*/ 	.byte	0xff
	.zero		1


	//   ....[174]....
        /*0bd4*/ 	.word	0x000093d0
        /*0bd8*/ 	.word	0x00000000
        /*0bdc*/ 	.word	0x000001d8
        /*0be0*/ 	.short	0x010a
        /*0be2*/ 	.byte	0xff
	.zero		1


	//   ....[175]....
        /*0be4*/ 	.word	0x00009430
        /*0be8*/ 	.word	0x00000000
        /*0bec*/ 	.word	0x000001b8
        /*0bf0*/ 	.short	0x010a
        /*0bf2*/ 	.byte	0xff
	.zero		1


	//   ....[176]....
        /*0bf4*/ 	.word	0x00009490
        /*0bf8*/ 	.word	0x00000003
        /*0bfc*/ 	.word	0x000001b8
        /*0c00*/ 	.short	0x010a
        /*0c02*/ 	.byte	0xff
	.zero		1


	//   ....[177]....
        /*0c04*/ 	.word	0x000094f0
        /*0c08*/ 	.word	0x00000000
        /*0c0c*/ 	.word	0x00000000
        /*0c10*/ 	.short	0x010a
        /*0c12*/ 	.byte	0xff
	.zero		1


	//   ....[178]....
        /*0c14*/ 	.word	0x00009550
        /*0c18*/ 	.word	0x00000000
        /*0c1c*/ 	.word	0x00000000
        /*0c20*/ 	.short	0x010a
        /*0c22*/ 	.byte	0xff
	.zero		1


	//   ....[179]....
        /*0c24*/ 	.word	0x000095b0
        /*0c28*/ 	.word	0x00000000
        /*0c2c*/ 	.word	0x000001e0
        /*0c30*/ 	.short	0x010a
        /*0c32*/ 	.byte	0xff
	.zero		1


	//   ....[180]....
        /*0c34*/ 	.word	0x00009600
        /*0c38*/ 	.word	0x00000000
        /*0c3c*/ 	.word	0x000001a0
        /*0c40*/ 	.short	0x010a
        /*0c42*/ 	.byte	0xff
	.zero		1


	//   ....[181]....
        /*0c44*/ 	.word	0x00009650
        /*0c48*/ 	.word	0x00000053
        /*0c4c*/ 	.word	0x000001f0
        /*0c50*/ 	.short	0x010a
        /*0c52*/ 	.byte	0xff
	.zero		1


	//   ....[182]....
        /*0c54*/ 	.word	0x000096a0
        /*0c58*/ 	.word	0x00000003
        /*0c5c*/ 	.word	0x000001a0
        /*0c60*/ 	.short	0x010a
        /*0c62*/ 	.byte	0xff
	.zero		1


	//----- nvinfo : EIATTR_NUM_MBARRIERS
	.align		4
.L_47:
        /*0c64*/ 	.byte	0x03, 0x38
        /*0c66*/ 	.short	0x0042


	//----- nvinfo : EIATTR_EXIT_INSTR_OFFSETS
	.align		4
        /*0c68*/ 	.byte	0x04, 0x1c
        /*0c6a*/ 	.short	(.L_49 - .L_48)


	//   ....[0]....
.L_48:
        /*0c6c*/ 	.word	0x00003b30


	//   ....[1]....
        /*0c70*/ 	.word	0x00003dc0


	//   ....[2]....
        /*0c74*/ 	.word	0x00003e20


	//   ....[3]....
        /*0c78*/ 	.word	0x00004b50


	//   ....[4]....
        /*0c7c*/ 	.word	0x00005dc0


	//   ....[5]....
        /*0c80*/ 	.word	0x00005e00


	//   ....[6]....
        /*0c84*/ 	.word	0x00008510


	//   ....[7]....
        /*0c88*/ 	.word	0x00008590


	//   ....[8]....
        /*0c8c*/ 	.word	0x000085c0


	//   ....[9]....
        /*0c90*/ 	.word	0x00008630


	//----- nvinfo : EIATTR_MAX_THREADS
	.align		4
.L_49:
        /*0c94*/ 	.byte	0x04, 0x05
        /*0c96*/ 	.short	(.L_51 - .L_50)
.L_50:
        /*0c98*/ 	.word	0x00000100
        /*0c9c*/ 	.word	0x00000001
        /*0ca0*/ 	.word	0x00000001


	//----- nvinfo : EIATTR_CRS_STACK_SIZE
	.align		4
.L_51:
        /*0ca4*/ 	.byte	0x04, 0x1e
        /*0ca6*/ 	.short	(.L_53 - .L_52)
.L_52:
        /*0ca8*/ 	.word	0x00000000


	//----- nvinfo : EIATTR_CBANK_PARAM_SIZE
	.align		4
.L_53:
        /*0cac*/ 	.byte	0x03, 0x19
        /*0cae*/ 	.short	0x0800


	//----- nvinfo : EIATTR_PARAM_CBANK
	.align		4
        /*0cb0*/ 	.byte	0x04, 0x0a
        /*0cb2*/ 	.short	(.L_55 - .L_54)
	.align		4
.L_54:
        /*0cb4*/ 	.word	index@(.nv.constant0._ZN7cutlass13device_kernelINS_4conv6kernel13ConvUniversalINS1_16ConvProblemShapeILNS1_8OperatorE2ELi2EEENS1_10collective14CollectiveConvINS1_47MainloopSm100TmaUmmaWarpSpecializedImplicitGemmILS5_2ELi26ELi2ELi1ELi2EN4cute5tupleIJNSA_1CILi2EEENSC_ILi1EEESE_EEEEENSB_IJNSC_ILi64EEENSB_IJSH_EEENSB_IJNSC_ILi32EEEEEEEEENS_6half_tESM_NSA_8TiledMMAINSA_8MMA_AtomIJNSA_20SM100_MMA_F16BF16_SSISM_SM_fLi64ELi64ELNSA_4UMMA5MajorE1ELSR_1ELNSQ_7ScaleInE0ELSS_0EEEEEENSA_6LayoutINSB_IJSE_SE_SE_EEENSB_IJNSC_ILi0EEESX_SX_EEEEENSB_IJNSA_10UnderscoreES10_S10_EEEEENS7_6detail27Sm100ImplicitGemmTileTraitsINSA_13SM90_TMA_LOADENSA_14ComposedLayoutINSA_7SwizzleILi3ELi4ELi3EEENSA_18smem_ptr_flag_bitsILi16EEENSV_INSB_IJSH_NSC_ILi8EEEEEENSB_IJSE_SH_EEEEEEEvEENS14_INSA_30SM90_TMA_LOAD_IM2COL_MULTICASTES1F_vEEEENS_8epilogue10collective18CollectiveEpilogueINS1K_23Sm100TmaWarpSpecializedILi3ELi2ELi16ELb1ELb0EEEJSL_NSB_IJNSV_ISH_SE_EENSV_ISJ_SE_EEEEESM_NSB_IJlNSB_IJSE_llEEESX_EEESM_S1T_NS1K_6fusion15FusionCallbacksIS1O_NS1U_17LinearCombinationISM_fSM_fLNS_15FloatRoundStyleE2EEESL_S1R_JEEENSA_5SM1004TMEM4LOAD26SM100_TMEM_LOAD_16dp256b4xES15_NS16_INS17_ILi2ELi4ELi3EEES1A_NSV_INSB_IJS1B_SJ_EEENSB_IJSJ_SE_EEEEEEENSA_17SM75_U32x4_LDSM_NENSA_14SM90_TMA_STOREES28_NSA_17SM90_U32x4_STSM_NENSA_39AutoVectorizingCopyWithAssumedAlignmentILi128EEEEEEvvEEEEvNT_6ParamsE)
        /*0cb8*/ 	.short	0x0380
        /*0cba*/ 	.short	0x0800


	//----- nvinfo : EIATTR_SW_WAR
	.align		4
.L_55:
        /*0cbc*/ 	.byte	0x04, 0x36
        /*0cbe*/ 	.short	(.L_57 - .L_56)
.L_56:
        /*0cc0*/ 	.word	0x00000008
.L_57:


//--------------------- .nv.callgraph             --------------------------
	.section	.nv.callgraph,"",@"SHT_CUDA_CALLGRAPH"
	.align	4
	.sectionentsize	8
	.align		4
        /*0000*/ 	.word	0x00000000
	.align		4
        /*0004*/ 	.word	0xffffffff
	.align		4
        /*0008*/ 	.word	index@(_ZN7cutlass13device_kernelINS_4conv6kernel13ConvUniversalINS1_16ConvProblemShapeILNS1_8OperatorE2ELi2EEENS1_10collective14CollectiveConvINS1_47MainloopSm100TmaUmmaWarpSpecializedImplicitGemmILS5_2ELi26ELi2ELi1ELi2EN4cute5tupleIJNSA_1CILi2EEENSC_ILi1EEESE_EEEEENSB_IJNSC_ILi64EEENSB_IJSH_EEENSB_IJNSC_ILi32EEEEEEEEENS_6half_tESM_NSA_8TiledMMAINSA_8MMA_AtomIJNSA_20SM100_MMA_F16BF16_SSISM_SM_fLi64ELi64ELNSA_4UMMA5MajorE1ELSR_1ELNSQ_7ScaleInE0ELSS_0EEEEEENSA_6LayoutINSB_IJSE_SE_SE_EEENSB_IJNSC_ILi0EEESX_SX_EEEEENSB_IJNSA_10UnderscoreES10_S10_EEEEENS7_6detail27Sm100ImplicitGemmTileTraitsINSA_13SM90_TMA_LOADENSA_14ComposedLayoutINSA_7SwizzleILi3ELi4ELi3EEENSA_18smem_ptr_flag_bitsILi16EEENSV_INSB_IJSH_NSC_ILi8EEEEEENSB_IJSE_SH_EEEEEEEvEENS14_INSA_30SM90_TMA_LOAD_IM2COL_MULTICASTES1F_vEEEENS_8epilogue10collective18CollectiveEpilogueINS1K_23Sm100TmaWarpSpecializedILi3ELi2ELi16ELb1ELb0EEEJSL_NSB_IJNSV_ISH_SE_EENSV_ISJ_SE_EEEEESM_NSB_IJlNSB_IJSE_llEEESX_EEESM_S1T_NS1K_6fusion15FusionCallbacksIS1O_NS1U_17LinearCombinationISM_fSM_fLNS_15FloatRoundStyleE2EEESL_S1R_JEEENSA_5SM1004TMEM4LOAD26SM100_TMEM_LOAD_16dp256b4xES15_NS16_INS17_ILi2ELi4ELi3EEES1A_NSV_INSB_IJS1B_SJ_EEENSB_IJSJ_SE_EEEEEEENSA_17SM75_U32x4_LDSM_NENSA_14SM90_TMA_STOREES28_NSA_17SM90_U32x4_STSM_NENSA_39AutoVectorizingCopyWithAssumedAlignmentILi128EEEEEEvvEEEEvNT_6ParamsE)
	.align		4
        /*000c*/ 	.word	index@(__assertfail)
	.align		4
        /*0010*/ 	.word	0x00000000
	.align		4
        /*0014*/ 	.word	0xfffffffe
	.align		4
        /*0018*/ 	.word	0x00000000
	.align		4
        /*001c*/ 	.word	0xfffffffd
	.align		4
        /*0020*/ 	.word	0x00000000
	.align		4
        /*0024*/ 	.word	0xfffffffc


//--------------------- .nv.constant4             --------------------------
	.section	.nv.constant4,"a",@progbits
	.align	8
	.align		8
.nv.constant4:
        /*0000*/ 	.dword	__assertfail
	.align		8
        /*0008*/ 	.dword	__unnamed_1
	.align		8
        /*0010*/ 	.dword	__unnamed_2
	.align		8
        /*0018*/ 	.dword	_ZN39_INTERNAL_33626bb0_4_k_cu_4756db66_32854cuda3std3__45__cpo5beginE
	.align		8
        /*0020*/ 	.dword	_ZN39_INTERNAL_33626bb0_4_k_cu_4756db66_32854cuda3std3__45__cpo3endE
	.align		8
        /*0028*/ 	.dword	_ZN39_INTERNAL_33626bb0_4_k_cu_4756db66_32854cuda3std3__45__cpo6cbeginE
	.align		8
        /*0030*/ 	.dword	_ZN39_INTERNAL_33626bb0_4_k_cu_4756db66_32854cuda3std3__45__cpo4cendE
	.align		8
        /*0038*/ 	.dword	_ZN39_INTERNAL_33626bb0_4_k_cu_4756db66_32854cuda3std3__441_GLOBAL__N__33626bb0_4_k_cu_4756db66_32856ignoreE
	.align		8
        /*0040*/ 	.dword	_ZN39_INTERNAL_33626bb0_4_k_cu_4756db66_32854cuda3std3__419piecewise_constructE
	.align		8
        /*0048*/ 	.dword	_ZN39_INTERNAL_33626bb0_4_k_cu_4756db66_32854cuda3std3__48in_placeE
	.align		8
        /*0050*/ 	.dword	_ZN39_INTERNAL_33626bb0_4_k_cu_4756db66_32854cuda3std6ranges3__45__cpo4swapE
	.align		8
        /*0058*/ 	.dword	_ZN39_INTERNAL_33626bb0_4_k_cu_4756db66_32854cuda3std6ranges3__45__cpo9iter_moveE
	.align		8
        /*0060*/ 	.dword	_ZN39_INTERNAL_33626bb0_4_k_cu_4756db66_32854cute7productE
	.align		8
        /*0068*/ 	.dword	_ZN39_INTERNAL_33626bb0_4_k_cu_4756db66_32854cute1_E
	.align		8
        /*0070*/ 	.dword	$str$27
	.align		8
        /*0078*/ 	.dword	$str$28
	.align		8
        /*0080*/ 	.dword	$str$29
	.align		8
        /*0088*/ 	.dword	$str$30


//--------------------- .text._ZN7cutlass13device_kernelINS_4conv6kernel13ConvUniversalINS1_16ConvProblemShapeILNS1_8OperatorE2ELi2EEENS1_10collective14CollectiveConvINS1_47MainloopSm100TmaUmmaWarpSpecializedImplicitGemmILS5_2ELi26ELi2ELi1ELi2EN4cute5tupleIJNSA_1CILi2EEENSC_ILi1EEESE_EEEEENSB_IJNSC_ILi64EEENSB_IJSH_EEENSB_IJNSC_ILi32EEEEEEEEENS_6half_tESM_NSA_8TiledMMAINSA_8MMA_AtomIJNSA_20SM100_MMA_F16BF16_SSISM_SM_fLi64ELi64ELNSA_4UMMA5MajorE1ELSR_1ELNSQ_7ScaleInE0ELSS_0EEEEEENSA_6LayoutINSB_IJSE_SE_SE_EEENSB_IJNSC_ILi0EEESX_SX_EEEEENSB_IJNSA_10UnderscoreES10_S10_EEEEENS7_6detail27Sm100ImplicitGemmTileTraitsINSA_13SM90_TMA_LOADENSA_14ComposedLayoutINSA_7SwizzleILi3ELi4ELi3EEENSA_18smem_ptr_flag_bitsILi16EEENSV_INSB_IJSH_NSC_ILi8EEEEEENSB_IJSE_SH_EEEEEEEvEENS14_INSA_30SM90_TMA_LOAD_IM2COL_MULTICASTES1F_vEEEENS_8epilogue10collective18CollectiveEpilogueINS1K_23Sm100TmaWarpSpecializedILi3ELi2ELi16ELb1ELb0EEEJSL_NSB_IJNSV_ISH_SE_EENSV_ISJ_SE_EEEEESM_NSB_IJlNSB_IJSE_llEEESX_EEESM_S1T_NS1K_6fusion15FusionCallbacksIS1O_NS1U_17LinearCombinationISM_fSM_fLNS_15FloatRoundStyleE2EEESL_S1R_JEEENSA_5SM1004TMEM4LOAD26SM100_TMEM_LOAD_16dp256b4xES15_NS16_INS17_ILi2ELi4ELi3EEES1A_NSV_INSB_IJS1B_SJ_EEENSB_IJSJ_SE_EEEEEEENSA_17SM75_U32x4_LDSM_NENSA_14SM90_TMA_STOREES28_NSA_17SM90_U32x4_STSM_NENSA_39AutoVectorizingCopyWithAssumedAlignmentILi128EEEEEEvvEEEEvNT_6ParamsE --------------------------
	.section	.text._ZN7cutlass13device_kernelINS_4conv6kernel13ConvUniversalINS1_16ConvProblemShapeILNS1_8OperatorE2ELi2EEENS1_10collective14CollectiveConvINS1_47MainloopSm100TmaUmmaWarpSpecializedImplicitGemmILS5_2ELi26ELi2ELi1ELi2EN4cute5tupleIJNSA_1CILi2EEENSC_ILi1EEESE_EEEEENSB_IJNSC_ILi64EEENSB_IJSH_EEENSB_IJNSC_ILi32EEEEEEEEENS_6half_tESM_NSA_8TiledMMAINSA_8MMA_AtomIJNSA_20SM100_MMA_F16BF16_SSISM_SM_fLi64ELi64ELNSA_4UMMA5MajorE1ELSR_1ELNSQ_7ScaleInE0ELSS_0EEEEEENSA_6LayoutINSB_IJSE_SE_SE_EEENSB_IJNSC_ILi0EEESX_SX_EEEEENSB_IJNSA_10UnderscoreES10_S10_EEEEENS7_6detail27Sm100ImplicitGemmTileTraitsINSA_13SM90_TMA_LOADENSA_14ComposedLayoutINSA_7SwizzleILi3ELi4ELi3EEENSA_18smem_ptr_flag_bitsILi16EEENSV_INSB_IJSH_NSC_ILi8EEEEEENSB_IJSE_SH_EEEEEEEvEENS14_INSA_30SM90_TMA_LOAD_IM2COL_MULTICASTES1F_vEEEENS_8epilogue10collective18CollectiveEpilogueINS1K_23Sm100TmaWarpSpecializedILi3ELi2ELi16ELb1ELb0EEEJSL_NSB_IJNSV_ISH_SE_EENSV_ISJ_SE_EEEEESM_NSB_IJlNSB_IJSE_llEEESX_EEESM_S1T_NS1K_6fusion15FusionCallbacksIS1O_NS1U_17LinearCombinationISM_fSM_fLNS_15FloatRoundStyleE2EEESL_S1R_JEEENSA_5SM1004TMEM4LOAD26SM100_TMEM_LOAD_16dp256b4xES15_NS16_INS17_ILi2ELi4ELi3EEES1A_NSV_INSB_IJS1B_SJ_EEENSB_IJSJ_SE_EEEEEEENSA_17SM75_U32x4_LDSM_NENSA_14SM90_TMA_STOREES28_NSA_17SM90_U32x4_STSM_NENSA_39AutoVectorizingCopyWithAssumedAlignmentILi128EEEEEEvvEEEEvNT_6ParamsE,"ax",@progbits
	.align	128
.text._ZN7cutlass13device_kernelINS_4conv6kernel13ConvUniversalINS1_16ConvProblemShapeILNS1_8OperatorE2ELi2EEENS1_10collective14CollectiveConvINS1_47MainloopSm100TmaUmmaWarpSpecializedImplicitGemmILS5_2ELi26ELi2ELi1ELi2EN4cute5tupleIJNSA_1CILi2EEENSC_ILi1EEESE_EEEEENSB_IJNSC_ILi64EEENSB_IJSH_EEENSB_IJNSC_ILi32EEEEEEEEENS_6half_tESM_NSA_8TiledMMAINSA_8MMA_AtomIJNSA_20SM100_MMA_F16BF16_SSISM_SM_fLi64ELi64ELNSA_4UMMA5MajorE1ELSR_1ELNSQ_7ScaleInE0ELSS_0EEEEEENSA_6LayoutINSB_IJSE_SE_SE_EEENSB_IJNSC_ILi0EEESX_SX_EEEEENSB_IJNSA_10UnderscoreES10_S10_EEEEENS7_6detail27Sm100ImplicitGemmTileTraitsINSA_13SM90_TMA_LOADENSA_14ComposedLayoutINSA_7SwizzleILi3ELi4ELi3EEENSA_18smem_ptr_flag_bitsILi16EEENSV_INSB_IJSH_NSC_ILi8EEEEEENSB_IJSE_SH_EEEEEEEvEENS14_INSA_30SM90_TMA_LOAD_IM2COL_MULTICASTES1F_vEEEENS_8epilogue10collective18CollectiveEpilogueINS1K_23Sm100TmaWarpSpecializedILi3ELi2ELi16ELb1ELb0EEEJSL_NSB_IJNSV_ISH_SE_EENSV_ISJ_SE_EEEEESM_NSB_IJlNSB_IJSE_llEEESX_EEESM_S1T_NS1K_6fusion15FusionCallbacksIS1O_NS1U_17LinearCombinationISM_fSM_fLNS_15FloatRoundStyleE2EEESL_S1R_JEEENSA_5SM1004TMEM4LOAD26SM100_TMEM_LOAD_16dp256b4xES15_NS16_INS17_ILi2ELi4ELi3EEES1A_NSV_INSB_IJS1B_SJ_EEENSB_IJSJ_SE_EEEEEEENSA_17SM75_U32x4_LDSM_NENSA_14SM90_TMA_STOREES28_NSA_17SM90_U32x4_STSM_NENSA_39AutoVectorizingCopyWithAssumedAlignmentILi128EEEEEEvvEEEEvNT_6ParamsE:
        .type           _ZN7cutlass13device_kernelINS_4conv6kernel13ConvUniversalINS1_16ConvProblemShapeILNS1_8OperatorE2ELi2EEENS1_10collective14CollectiveConvINS1_47MainloopSm100TmaUmmaWarpSpecializedImplicitGemmILS5_2ELi26ELi2ELi1ELi2EN4cute5tupleIJNSA_1CILi2EEENSC_ILi1EEESE_EEEEENSB_IJNSC_ILi64EEENSB_IJSH_EEENSB_IJNSC_ILi32EEEEEEEEENS_6half_tESM_NSA_8TiledMMAINSA_8MMA_AtomIJNSA_20SM100_MMA_F16BF16_SSISM_SM_fLi64ELi64ELNSA_4UMMA5MajorE1ELSR_1ELNSQ_7ScaleInE0ELSS_0EEEEEENSA_6LayoutINSB_IJSE_SE_SE_EEENSB_IJNSC_ILi0EEESX_SX_EEEEENSB_IJNSA_10UnderscoreES10_S10_EEEEENS7_6detail27Sm100ImplicitGemmTileTraitsINSA_13SM90_TMA_LOADENSA_14ComposedLayoutINSA_7SwizzleILi3ELi4ELi3EEENSA_18smem_ptr_flag_bitsILi16EEENSV_INSB_IJSH_NSC_ILi8EEEEEENSB_IJSE_SH_EEEEEEEvEENS14_INSA_30SM90_TMA_LOAD_IM2COL_MULTICASTES1F_vEEEENS_8epilogue10collective18CollectiveEpilogueINS1K_23Sm100TmaWarpSpecializedILi3ELi2ELi16ELb1ELb0EEEJSL_NSB_IJNSV_ISH_SE_EENSV_ISJ_SE_EEEEESM_NSB_IJlNSB_IJSE_llEEESX_EEESM_S1T_NS1K_6fusion15FusionCallbacksIS1O_NS1U_17LinearCombinationISM_fSM_fLNS_15FloatRoundStyleE2EEESL_S1R_JEEENSA_5SM1004TMEM4LOAD26SM100_TMEM_LOAD_16dp256b4xES15_NS16_INS17_ILi2ELi4ELi3EEES1A_NSV_INSB_IJS1B_SJ_EEENSB_IJSJ_SE_EEEEEEENSA_17SM75_U32x4_LDSM_NENSA_14SM90_TMA_STOREES28_NSA_17SM90_U32x4_STSM_NENSA_39AutoVectorizingCopyWithAssumedAlignmentILi128EEEEEEvvEEEEvNT_6ParamsE,@function
        .size           _ZN7cutlass13device_kernelINS_4conv6kernel13ConvUniversalINS1_16ConvProblemShapeILNS1_8OperatorE2ELi2EEENS1_10collective14CollectiveConvINS1_47MainloopSm100TmaUmmaWarpSpecializedImplicitGemmILS5_2ELi26ELi2ELi1ELi2EN4cute5tupleIJNSA_1CILi2EEENSC_ILi1EEESE_EEEEENSB_IJNSC_ILi64EEENSB_IJSH_EEENSB_IJNSC_ILi32EEEEEEEEENS_6half_tESM_NSA_8TiledMMAINSA_8MMA_AtomIJNSA_20SM100_MMA_F16BF16_SSISM_SM_fLi64ELi64ELNSA_4UMMA5MajorE1ELSR_1ELNSQ_7ScaleInE0ELSS_0EEEEEENSA_6LayoutINSB_IJSE_SE_SE_EEENSB_IJNSC_ILi0EEESX_SX_EEEEENSB_IJNSA_10UnderscoreES10_S10_EEEEENS7_6detail27Sm100ImplicitGemmTileTraitsINSA_13SM90_TMA_LOADENSA_14ComposedLayoutINSA_7SwizzleILi3ELi4ELi3EEENSA_18smem_ptr_flag_bitsILi16EEENSV_INSB_IJSH_NSC_ILi8EEEEEENSB_IJSE_SH_EEEEEEEvEENS14_INSA_30SM90_TMA_LOAD_IM2COL_MULTICASTES1F_vEEEENS_8epilogue10collective18CollectiveEpilogueINS1K_23Sm100TmaWarpSpecializedILi3ELi2ELi16ELb1ELb0EEEJSL_NSB_IJNSV_ISH_SE_EENSV_ISJ_SE_EEEEESM_NSB_IJlNSB_IJSE_llEEESX_EEESM_S1T_NS1K_6fusion15FusionCallbacksIS1O_NS1U_17LinearCombinationISM_fSM_fLNS_15FloatRoundStyleE2EEESL_S1R_JEEENSA_5SM1004TMEM4LOAD26SM100_TMEM_LOAD_16dp256b4xES15_NS16_INS17_ILi2ELi4ELi3EEES1A_NSV_INSB_IJS1B_SJ_EEENSB_IJSJ_SE_EEEEEEENSA_17SM75_U32x4_LDSM_NENSA_14SM90_TMA_STOREES28_NSA_17SM90_U32x4_STSM_NENSA_39AutoVectorizingCopyWithAssumedAlignmentILi128EEEEEEvvEEEEvNT_6ParamsE,(.L_x_218 - _ZN7cutlass13device_kernelINS_4conv6kernel13ConvUniversalINS1_16ConvProblemShapeILNS1_8OperatorE2ELi2EEENS1_10collective14CollectiveConvINS1_47MainloopSm100TmaUmmaWarpSpecializedImplicitGemmILS5_2ELi26ELi2ELi1ELi2EN4cute5tupleIJNSA_1CILi2EEENSC_ILi1EEESE_EEEEENSB_IJNSC_ILi64EEENSB_IJSH_EEENSB_IJNSC_ILi32EEEEEEEEENS_6half_tESM_NSA_8TiledMMAINSA_8MMA_AtomIJNSA_20SM100_MMA_F16BF16_SSISM_SM_fLi64ELi64ELNSA_4UMMA5MajorE1ELSR_1ELNSQ_7ScaleInE0ELSS_0EEEEEENSA_6LayoutINSB_IJSE_SE_SE_EEENSB_IJNSC_ILi0EEESX_SX_EEEEENSB_IJNSA_10UnderscoreES10_S10_EEEEENS7_6detail27Sm100ImplicitGemmTileTraitsINSA_13SM90_TMA_LOADENSA_14ComposedLayoutINSA_7SwizzleILi3ELi4ELi3EEENSA_18smem_ptr_flag_bitsILi16EEENSV_INSB_IJSH_NSC_ILi8EEEEEENSB_IJSE_SH_EEEEEEEvEENS14_INSA_30SM90_TMA_LOAD_IM2COL_MULTICASTES1F_vEEEENS_8epilogue10collective18CollectiveEpilogueINS1K_23Sm100TmaWarpSpecializedILi3ELi2ELi16ELb1ELb0EEEJSL_NSB_IJNSV_ISH_SE_EENSV_ISJ_SE_EEEEESM_NSB_IJlNSB_IJSE_llEEESX_EEESM_S1T_NS1K_6fusion15FusionCallbacksIS1O_NS1U_17LinearCombinationISM_fSM_fLNS_15FloatRoundStyleE2EEESL_S1R_JEEENSA_5SM1004TMEM4LOAD26SM100_TMEM_LOAD_16dp256b4xES15_NS16_INS17_ILi2ELi4ELi3EEES1A_NSV_INSB_IJS1B_SJ_EEENSB_IJSJ_SE_EEEEEEENSA_17SM75_U32x4_LDSM_NENSA_14SM90_TMA_STOREES28_NSA_17SM90_U32x4_STSM_NENSA_39AutoVectorizingCopyWithAssumedAlignmentILi128EEEEEEvvEEEEvNT_6ParamsE)
        .other          _ZN7cutlass13device_kernelINS_4conv6kernel13ConvUniversalINS1_16ConvProblemShapeILNS1_8OperatorE2ELi2EEENS1_10collective14CollectiveConvINS1_47MainloopSm100TmaUmmaWarpSpecializedImplicitGemmILS5_2ELi26ELi2ELi1ELi2EN4cute5tupleIJNSA_1CILi2EEENSC_ILi1EEESE_EEEEENSB_IJNSC_ILi64EEENSB_IJSH_EEENSB_IJNSC_ILi32EEEEEEEEENS_6half_tESM_NSA_8TiledMMAINSA_8MMA_AtomIJNSA_20SM100_MMA_F16BF16_SSISM_SM_fLi64ELi64ELNSA_4UMMA5MajorE1ELSR_1ELNSQ_7ScaleInE0ELSS_0EEEEEENSA_6LayoutINSB_IJSE_SE_SE_EEENSB_IJNSC_ILi0EEESX_SX_EEEEENSB_IJNSA_10UnderscoreES10_S10_EEEEENS7_6detail27Sm100ImplicitGemmTileTraitsINSA_13SM90_TMA_LOADENSA_14ComposedLayoutINSA_7SwizzleILi3ELi4ELi3EEENSA_18smem_ptr_flag_bitsILi16EEENSV_INSB_IJSH_NSC_ILi8EEEEEENSB_IJSE_SH_EEEEEEEvEENS14_INSA_30SM90_TMA_LOAD_IM2COL_MULTICASTES1F_vEEEENS_8epilogue10collective18CollectiveEpilogueINS1K_23Sm100TmaWarpSpecializedILi3ELi2ELi16ELb1ELb0EEEJSL_NSB_IJNSV_ISH_SE_EENSV_ISJ_SE_EEEEESM_NSB_IJlNSB_IJSE_llEEESX_EEESM_S1T_NS1K_6fusion15FusionCallbacksIS1O_NS1U_17LinearCombinationISM_fSM_fLNS_15FloatRoundStyleE2EEESL_S1R_JEEENSA_5SM1004TMEM4LOAD26SM100_TMEM_LOAD_16dp256b4xES15_NS16_INS17_ILi2ELi4ELi3EEES1A_NSV_INSB_IJS1B_SJ_EEENSB_IJSJ_SE_EEEEEEENSA_17SM75_U32x4_LDSM_NENSA_14SM90_TMA_STOREES28_NSA_17SM90_U32x4_STSM_NENSA_39AutoVectorizingCopyWithAssumedAlignmentILi128EEEEEEvvEEEEvNT_6ParamsE,@"STO_CUDA_ENTRY STV_DEFAULT"
_ZN7cutlass13device_kernelINS_4conv6kernel13ConvUniversalINS1_16ConvProblemShapeILNS1_8OperatorE2ELi2EEENS1_10collective14CollectiveConvINS1_47MainloopSm100TmaUmmaWarpSpecializedImplicitGemmILS5_2ELi26ELi2ELi1ELi2EN4cute5tupleIJNSA_1CILi2EEENSC_ILi1EEESE_EEEEENSB_IJNSC_ILi64EEENSB_IJSH_EEENSB_IJNSC_ILi32EEEEEEEEENS_6half_tESM_NSA_8TiledMMAINSA_8MMA_AtomIJNSA_20SM100_MMA_F16BF16_SSISM_SM_fLi64ELi64ELNSA_4UMMA5MajorE1ELSR_1ELNSQ_7ScaleInE0ELSS_0EEEEEENSA_6LayoutINSB_IJSE_SE_SE_EEENSB_IJNSC_ILi0EEESX_SX_EEEEENSB_IJNSA_10UnderscoreES10_S10_EEEEENS7_6detail27Sm100ImplicitGemmTileTraitsINSA_13SM90_TMA_LOADENSA_14ComposedLayoutINSA_7SwizzleILi3ELi4ELi3EEENSA_18smem_ptr_flag_bitsILi16EEENSV_INSB_IJSH_NSC_ILi8EEEEEENSB_IJSE_SH_EEEEEEEvEENS14_INSA_30SM90_TMA_LOAD_IM2COL_MULTICASTES1F_vEEEENS_8epilogue10collective18CollectiveEpilogueINS1K_23Sm100TmaWarpSpecializedILi3ELi2ELi16ELb1ELb0EEEJSL_NSB_IJNSV_ISH_SE_EENSV_ISJ_SE_EEEEESM_NSB_IJlNSB_IJSE_llEEESX_EEESM_S1T_NS1K_6fusion15FusionCallbacksIS1O_NS1U_17LinearCombinationISM_fSM_fLNS_15FloatRoundStyleE2EEESL_S1R_JEEENSA_5SM1004TMEM4LOAD26SM100_TMEM_LOAD_16dp256b4xES15_NS16_INS17_ILi2ELi4ELi3EEES1A_NSV_INSB_IJS1B_SJ_EEENSB_IJSJ_SE_EEEEEEENSA_17SM75_U32x4_LDSM_NENSA_14SM90_TMA_STOREES28_NSA_17SM90_U32x4_STSM_NENSA_39AutoVectorizingCopyWithAssumedAlignmentILi128EEEEEEvvEEEEvNT_6ParamsE:
[----:B------:R-:W1:Y:S01]  /*0000*/  LDC R1, c[0x0][0x37c] ;  /* 0x0000df00ff017b82 */ /* 0x000e620000000800 */
[----:B------:R-:W2:Y:S01]  /*0010*/  S2R R76, SR_TID.X ;  /* 0x00000000004c7919 */ /* 0x000ea20000002100 */
[----:B------:R-:W3:Y:S01]  /*0020*/  LDCU.64 UR6, c[0x0][0x890] ;  /* 0x00011200ff0677ac */ /* 0x000ee20008000a00 */
[----:B-1----:R-:W-:Y:S01]  /*0030*/  VIADD R1, R1, 0xfffffff8 ;  /* 0xfffffff801017836 */ /* 0x002fe20000000000 */
[----:B------:R-:W-:Y:S02]  /*0040*/  PRMT R59, RZ, 0x7610, R59 ;  /* 0x00007610ff3b7816 */ /* 0x000fe4000000003b */
[----:B------:R-:W-:Y:S01]  /*0050*/  ELECT P6, URZ, PT ;  /* 0x0000000000ff782f */ /* 0x000fe200038c0000 */
[----:B------:R-:W1:Y:S01]  /*0060*/  LDCU.64 UR46, c[0x0][0x358] ;  /* 0x00006b00ff2e77ac */ /* 0x000e620008000a00 */
[----:B---3--:R-:W-:-:S04]  /*0070*/  UISETP.NE.U32.AND UP0, UPT, UR6, URZ, UPT ;  /* 0x000000ff0600728c */ /* 0x008fc8000bf05070 */
[----:B------:R-:W-:Y:S01]  /*0080*/  UISETP.NE.AND.EX UP0, UPT, UR7, URZ, UPT, UP0 ;  /* 0x000000ff0700728c */ /* 0x000fe2000bf05300 */
[----:B--2---:R-:W-:-:S05]  /*0090*/  SHF.R.U32.HI R77, RZ, 0x5, R76 ;  /* 0x00000005ff4d7819 */ /* 0x004fca000001164c */
[----:B------:R-:W2:Y:S02]  /*00a0*/  SHFL.IDX PT, R0, R77, RZ, 0x1f ;  /* 0x00001fff4d007589 */ /* 0x000ea400000e0000 */
[----:B--2---:R-:W-:Y:S01]  /*00b0*/  R2UR UR4, R0 ;  /* 0x00000000000472ca */ /* 0x004fe200000e0000 */
[----:B-1----:R-:W-:-:S14]  /*00c0*/  BRA.U UP0, `(.L_x_0) ;  /* 0x00000001002c7547 */ /* 0x002fdc000b800000 */
[----:B------:R-:W1:Y:S02]  /*00d0*/  LDCU.64 UR8, c[0x0][0x888] ;  /* 0x00011100ff0877ac */ /* 0x000e640008000a00 */
[----:B-1----:R-:W-:-:S04]  /*00e0*/  UISETP.NE.U32.AND UP0, UPT, UR8, URZ, UPT ;  /* 0x000000ff0800728c */ /* 0x002fc8000bf05070 */
[----:B------:R-:W-:-:S09]  /*00f0*/  UISETP.NE.AND.EX UP0, UPT, UR9, URZ, UPT, UP0 ;  /* 0x000000ff0900728c */ /* 0x000fd2000bf05300 */
[----:B------:R-:W-:Y:S05]  /*0100*/  BRA.U !UP0, `(.L_x_1) ;  /* 0x0000000108107547 */ /* 0x000fea000b800000 */
[----:B------:R-:W1:Y:S02]  /*0110*/  LDC.64 R2, c[0x0][0x888] ;  /* 0x00022200ff027b82 */ /* 0x000e640000000a00 */
[----:B-1----:R1:W5:Y:S01]  /*0120*/  LDG.E R35, desc[UR46][R2.64] ;  /* 0x0000002e02237981 */ /* 0x002362000c1e1900 */
[----:B------:R-:W-:Y:S01]  /*0130*/  HFMA2 R59, -RZ, RZ, 0, 5.9604644775390625e-08 ;  /* 0x00000001ff3b7431 */ /* 0x000fe200000001ff */
[----:B------:R-:W-:Y:S05]  /*0140*/  BRA `(.L_x_0) ;  /* 0x00000000000c7947 */ /* 0x000fea0003800000 */
.L_x_1:
[----:B------:R-:W1:Y:S01]  /*0150*/  LDCU UR5, c[0x0][0x880] ;  /* 0x00011000ff0577ac */ /* 0x000e620008000800 */
[----:B------:R-:W-:Y:S01]  /*0160*/  HFMA2 R59, -RZ, RZ, 0, 5.9604644775390625e-08 ;  /* 0x00000001ff3b7431 */ /* 0x000fe200000001ff */
[----:B-1----:R-:W-:Y:S02]  /*0170*/  MOV R35, UR5 ;  /* 0x0000000500237c02 */ /* 0x002fe40008000f00 */
.L_x_0:
[----:B------:R-:W2:Y:S02]  /*0180*/  LDCU.64 UR8, c[0x0][0x8b0] ;  /* 0x00011600ff0877ac */ /* 0x000ea40008000a00 */
[----:B--2---:R-:W-:-:S04]  /*0190*/  UISETP.NE.U32.AND UP0, UPT, UR8, URZ, UPT ;  /* 0x000000ff0800728c */ /* 0x004fc8000bf05070 */
[----:B------:R-:W-:-:S09]  /*01a0*/  UISETP.NE.AND.EX UP0, UPT, UR9, URZ, UPT, UP0 ;  /* 0x000000ff0900728c */ /* 0x000fd2000bf05300 */
[----:B------:R-:W-:Y:S05]  /*01b0*/  BRA.U UP0, `(.L_x_2) ;  /* 0x0000000100247547 */ /* 0x000fea000b800000 */
[----:B------:R-:W2:Y:S02]  /*01c0*/  LDCU.64 UR8, c[0x0][0x8a8] ;  /* 0x00011500ff0877ac */ /* 0x000ea40008000a00 */
[----:B--2---:R-:W-:-:S04]  /*01d0*/  UISETP.NE.U32.AND UP0, UPT, UR8, URZ, UPT ;  /* 0x000000ff0800728c */ /* 0x004fc8000bf05070 */
[----:B------:R-:W-:-:S09]  /*01e0*/  UISETP.NE.AND.EX UP0, UPT, UR9, URZ, UPT, UP0 ;  /* 0x000000ff0900728c */ /* 0x000fd2000bf05300 */
[----:B------:R-:W-:Y:S05]  /*01f0*/  BRA.U !UP0, `(.L_x_3) ;  /* 0x00000001080c7547 */ /* 0x000fea000b800000 */
[----:B-1----:R-:W1:Y:S02]  /*0200*/  LDC.64 R2, c[0x0][0x8a8] ;  /* 0x00022a00ff027b82 */ /* 0x002e640000000a00 */
[----:B-1----:R2:W5:Y:S01]  /*0210*/  LDG.E R33, desc[UR46][R2.64] ;  /* 0x0000002e02217981 */ /* 0x002562000c1e1900 */
[----:B------:R-:W-:Y:S05]  /*0220*/  BRA `(.L_x_2) ;  /* 0x0000000000087947 */ /* 0x000fea0003800000 */
.L_x_3:
[----:B------:R-:W2:Y:S02]  /*0230*/  LDCU UR5, c[0x0][0x8a0] ;  /* 0x00011400ff0577ac */ /* 0x000ea40008000800 */
[----:B--2---:R-:W-:Y:S02]  /*0240*/  MOV R33, UR5 ;  /* 0x0000000500217c02 */ /* 0x004fe40008000f00 */
.L_x_2:
[----:B------:R-:W-:Y:S01]  /*0250*/  IMAD.U32 R0, RZ, RZ, UR4 ;  /* 0x00000004ff007e24 */ /* 0x000fe2000f8e00ff */
[----:B------:R-:W-:Y:S04]  /*0260*/  BSSY.RECONVERGENT B0, `(.L_x_4) ;  /* 0x000000c000007945 */ /* 0x000fe80003800200 */
[C---:B------:R-:W-:Y:S02]  /*0270*/  ISETP.NE.OR P1, PT, R0.reuse, 0x1, !P6 ;  /* 0x000000010000780c */ /* 0x040fe40007725670 */
[----:B------:R-:W-:-:S11]  /*0280*/  ISETP.NE.OR P0, PT, R0, 0x3, !P6 ;  /* 0x000000030000780c */ /* 0x000fd60007705670 */
[----:B------:R-:W-:Y:S05]  /*0290*/  @P1 BRA `(.L_x_5) ;  /* 0x0000000000201947 */ /* 0x000fea0003800000 */
[----:B------:R-:W3:Y:S02]  /*02a0*/  LDCU.64 UR8, c[0x0][0x348] ;  /* 0x00006900ff0877ac */ /* 0x000ee40008000a00 */
[----:B---3--:R-:W-:Y:S02]  /*02b0*/  UIADD3 UR10, UP1, UPT, UR8, 0x80, URZ ;  /* 0x00000080080a7890 */ /* 0x008fe4000ff3e0ff */
[----:B------:R-:W-:Y:S02]  /*02c0*/  UIADD3 UR8, UP0, UPT, UR8, 0x180, URZ ;  /* 0x0000018008087890 */ /* 0x000fe4000ff1e0ff */
[----:B------:R-:W-:Y:S02]  /*02d0*/  UIADD3.X UR11, UPT, UPT, URZ, UR9, URZ, UP1, !UPT ;  /* 0x00000009ff0b7290 */ /* 0x000fe40008ffe4ff */
[----:B------:R-:W-:-:S07]  /*02e0*/  UIADD3.X UR9, UPT, UPT, URZ, UR9, URZ, UP0, !UPT ;  /* 0x00000009ff097290 */ /* 0x000fce00087fe4ff */
[----:B------:R3:W-:Y:S02]  /*02f0*/  UTMACCTL.PF [UR10] ;  /* 0x000000000a0079b9 */ /* 0x0007e40008040000 */
[----:B------:R3:W-:Y:S02]  /*0300*/  UTMACCTL.PF [UR8] ;  /* 0x00000000080079b9 */ /* 0x0007e40008040000 */
[----:B---3--:R-:W-:Y:S01]  /*0310*/  NOP ;  /* 0x0000000000007918 */ /* 0x008fe20000000000 */
.L_x_5:
[----:B------:R-:W-:Y:S05]  /*0320*/  BSYNC.RECONVERGENT B0 ;  /* 0x0000000000007941 */ /* 0x000fea0003800200 */
.L_x_4:
[----:B------:R-:W-:Y:S04]  /*0330*/  BSSY.RECONVERGENT B0, `(.L_x_6) ;  /* 0x000000a000007945 */ /* 0x000fe80003800200 */
        /* <DEDUP_REMOVED lines=9> */
.L_x_7:
[----:B------:R-:W-:Y:S05]  /*03d0*/  BSYNC.RECONVERGENT B0 ;  /* 0x0000000000007941 */ /* 0x000fea0003800200 */
.L_x_6:
[----:B------:R-:W3:Y:S01]  /*03e0*/  LDCU.64 UR8, c[0x0][0x888] ;  /* 0x00011100ff0877ac */ /* 0x000ee20008000a00 */
[----:B------:R-:W-:Y:S02]  /*03f0*/  UISETP.EQ.U32.AND UP1, UPT, UR6, URZ, UPT ;  /* 0x000000ff0600728c */ /* 0x000fe4000bf22070 */
[----:B------:R-:W-:Y:S02]  /*0400*/  UPLOP3.LUT UP6, UPT, UPT, UPT, UPT, 0x80, 0x8 ;  /* 0x000000000008789c */ /* 0x000fe40003fcf070 */
[----:B---3--:R-:W-:-:S04]  /*0410*/  UISETP.NE.U32.AND UP0, UPT, UR8, URZ, UPT ;  /* 0x000000ff0800728c */ /* 0x008fc8000bf05070 */
[----:B------:R-:W-:-:S04]  /*0420*/  UISETP.NE.AND.EX UP0, UPT, UR9, URZ, UPT, UP0 ;  /* 0x000000ff0900728c */ /* 0x000fc8000bf05300 */
[----:B------:R-:W-:-:S04]  /*0430*/  UISETP.EQ.OR.EX UP2, UPT, UR7, URZ, !UP0, UP1 ;  /* 0x000000ff0700728c */ /* 0x000fc8000c742710 */
[----:B------:R-:W-:-:S05]  /*0440*/  UP2UR UR49, UPR, URZ, 0x4 ;  /* 0x00000004ff317883 */ /* 0x000fca0008000000 */
[----:B------:R-:W-:Y:S07]  /*0450*/  BRA.U !UP2, `(.L_x_8) ;  /* 0x000000010a207547 */ /* 0x000fee000b800000 */
[----:B------:R-:W-:Y:S01]  /*0460*/  UISETP.NE.U32.AND UP2, UPT, UR6, URZ, UPT ;  /* 0x000000ff0600728c */ /* 0x000fe2000bf45070 */
[----:B-----5:R-:W-:Y:S01]  /*0470*/  FSETP.NEU.AND P0, PT, R35, RZ, PT ;  /* 0x000000ff2300720b */ /* 0x020fe20003f0d000 */
[----:B------:R-:W-:Y:S02]  /*0480*/  USEL UR5, URZ, 0xffffffff, UP0 ;  /* 0xffffffffff057887 */ /* 0x000fe40008000000 */
[----:B------:R-:W-:-:S10]  /*0490*/  UISETP.NE.AND.EX UP2, UPT, UR7, URZ, UPT, UP2 ;  /* 0x000000ff0700728c */ /* 0x000fd4000bf45320 */
[----:B------:R-:W-:Y:S01]  /*04a0*/  VOTEU.ANY UP1, P0 ;  /* 0x0000000000ff7886 */ /* 0x000fe20000020100 */
[----:B------:R-:W-:-:S04]  /*04b0*/  @!UP2 USEL UR5, URZ, 0xffffffff, UP1 ;  /* 0xffffffffff05a887 */ /* 0x000fc80008800000 */
[----:B------:R-:W-:-:S04]  /*04c0*/  ULOP3.LUT UR5, UR5, 0x1, URZ, 0xc0, !UPT ;  /* 0x0000000105057892 */ /* 0x000fc8000f8ec0ff */
[----:B------:R-:W-:-:S11]  /*04d0*/  UISETP.NE.U32.AND UP6, UPT, UR5, 0x1, UPT ;  /* 0x000000010500788c */ /* 0x000fd6000bfc5070 */
.L_x_8:
[----:B-12---:R-:W1:Y:S02]  /*04e0*/  SHFL.IDX PT, R2, R77, RZ, 0x1f ;  /* 0x00001fff4d027589 */ /* 0x006e6400000e0000 */
[----:B-1----:R-:W-:-:S13]  /*04f0*/  ISETP.NE.AND P0, PT, R2, RZ, PT ;  /* 0x000000ff0200720c */ /* 0x002fda0003f05270 */
[----:B------:R-:W-:Y:S05]  /*0500*/  @P0 BRA `(.L_x_9) ;  /* 0x0000000400140947 */ /* 0x000fea0003800000 */
[----:B------:R-:W-:Y:S01]  /*0510*/  ELECT P0, URZ, PT ;  /* 0x0000000000ff782f */ /* 0x000fe20003800000 */
[----:B------:R-:W-:-:S12]  /*0520*/  BSSY.RECONVERGENT B0, `(.L_x_9) ;  /* 0x0000043000007945 */ /* 0x000fd80003800200 */
[----:B------:R-:W-:Y:S05]  /*0530*/  @!P0 BRA `(.L_x_10) ;  /* 0x0000000400048947 */ /* 0x000fea0003800000 */
[----:B------:R-:W1:Y:S01]  /*0540*/  S2UR UR7, SR_CgaCtaId ;  /* 0x00000000000779c3 */ /* 0x000e620000008800 */
[----:B------:R-:W-:Y:S01]  /*0550*/  UMOV UR8, 0x400 ;  /* 0x0000040000087882 */ /* 0x000fe20000000000 */
[----:B------:R-:W-:Y:S01]  /*0560*/  UMOV UR6, 0x1 ;  /* 0x0000000100067882 */ /* 0x000fe20000000000 */
[----:B------:R-:W-:Y:S02]  /*0570*/  UMOV UR5, 0x2 ;  /* 0x0000000200057882 */ /* 0x000fe40000000000 */
[----:B------:R-:W-:-:S04]  /*0580*/  UIADD3 UR10, UPT, UPT, -UR5, 0x100000, URZ ;  /* 0x00100000050a7890 */ /* 0x000fc8000fffe1ff */
[----:B------:R-:W-:Y:S02]  /*0590*/  USHF.L.U32 UR11, UR10, 0xb, URZ ;  /* 0x0000000b0a0b7899 */ /* 0x000fe400080006ff */
[----:B------:R-:W-:Y:S02]  /*05a0*/  USHF.L.U32 UR10, UR10, 0x1, URZ ;  /* 0x000000010a0a7899 */ /* 0x000fe400080006ff */
[----:B-1----:R-:W-:Y:S02]  /*05b0*/  ULEA UR7, UR7, UR8, 0x18 ;  /* 0x0000000807077291 */ /* 0x002fe4000f8ec0ff */
[----:B------:R-:W-:-:S04]  /*05c0*/  UIADD3 UR8, UPT, UPT, -UR6, 0x100000, URZ ;  /* 0x0010000006087890 */ /* 0x000fc8000fffe1ff */
[----:B------:R-:W-:Y:S02]  /*05d0*/  USHF.L.U32 UR9, UR8, 0xb, URZ ;  /* 0x0000000b08097899 */ /* 0x000fe400080006ff */
[----:B------:R-:W-:Y:S01]  /*05e0*/  USHF.L.U32 UR8, UR8, 0x1, URZ ;  /* 0x0000000108087899 */ /* 0x000fe200080006ff */
[----:B------:R-:W1:Y:S11]  /*05f0*/  FENCE.VIEW.ASYNC.S ;  /* 0x00000000000073c6 */ /* 0x000e760000000000 */
[----:B-1----:R1:W2:Y:S01]  /*0600*/  SYNCS.EXCH.64 URZ, [UR7], UR8 ;  /* 0x0000000807ff75b2 */ /* 0x0022a20008000100 */
[----:B------:R1:W3:Y:S01]  /*0610*/  SYNCS.EXCH.64 URZ, [UR7+0xd0], UR10 ;  /* 0x0000d00a07ff75b2 */ /* 0x0002e20008000100 */
[----:B------:R1:W4:Y:S01]  /*0620*/  SYNCS.EXCH.64 URZ, [UR7+0x8], UR8 ;  /* 0x0000080807ff75b2 */ /* 0x0003220008000100 */
[----:B------:R1:W1:Y:S01]  /*0630*/  SYNCS.EXCH.64 URZ, [UR7+0xd8], UR10 ;  /* 0x0000d80a07ff75b2 */ /* 0x0002620008000100 */
        /* <DEDUP_REMOVED lines=48> */
[----:B--234-:R-:W-:Y:S01]  /*0940*/  NOP ;  /* 0x0000000000007918 */ /* 0x01cfe20000000000 */
.L_x_10:
[----:B-1----:R-:W-:Y:S05]  /*0950*/  BSYNC.RECONVERGENT B0 ;  /* 0x0000000000007941 */ /* 0x002fea0003800200 */
.L_x_9:
[----:B------:R-:W1:Y:S01]  /*0960*/  SHFL.IDX PT, R2, R77, RZ, 0x1f ;  /* 0x00001fff4d027589 */ /* 0x000e6200000e0000 */
[----:B------:R-:W-:Y:S01]  /*0970*/  NOP ;  /* 0x0000000000007918 */ /* 0x000fe20000000000 */
[----:B-1----:R-:W-:-:S13]  /*0980*/  ISETP.NE.AND P0, PT, R2, 0x1, PT ;  /* 0x000000010200780c */ /* 0x002fda0003f05270 */
[----:B------:R-:W-:Y:S05]  /*0990*/  @P0 BRA `(.L_x_11) ;  /* 0x0000000000500947 */ /* 0x000fea0003800000 */
[----:B------:R-:W1:Y:S01]  /*09a0*/  S2UR UR7, SR_CgaCtaId ;  /* 0x00000000000779c3 */ /* 0x000e620000008800 */
[----:B------:R-:W-:Y:S01]  /*09b0*/  UMOV UR8, 0x400 ;  /* 0x0000040000087882 */ /* 0x000fe20000000000 */
[----:B------:R-:W-:Y:S01]  /*09c0*/  UMOV UR6, 0x20 ;  /* 0x0000002000067882 */ /* 0x000fe20000000000 */
[----:B------:R-:W-:Y:S01]  /*09d0*/  UMOV UR5, 0x80 ;  /* 0x0000008000057882 */ /* 0x000fe20000000000 */
[----:B------:R-:W-:Y:S01]  /*09e0*/  ELECT P0, URZ, PT ;  /* 0x0000000000ff782f */ /* 0x000fe20003800000 */
        /* <DEDUP_REMOVED lines=8> */
[----:B-1----:R1:W2:Y:S01]  /*0a70*/  SYNCS.EXCH.64 URZ, [UR7+0x1a0], UR8 ;  /* 0x0001a00807ff75b2 */ /* 0x0022a20008000100 */
[----:B------:R1:W3:Y:S01]  /*0a80*/  SYNCS.EXCH.64 URZ, [UR7+0x1b8], UR10 ;  /* 0x0001b80a07ff75b2 */ /* 0x0002e20008000100 */
[----:B------:R1:W4:Y:S01]  /*0a90*/  SYNCS.EXCH.64 URZ, [UR7+0x1a8], UR8 ;  /* 0x0001a80807ff75b2 */ /* 0x0003220008000100 */
[----:B------:R1:W1:Y:S01]  /*0aa0*/  SYNCS.EXCH.64 URZ, [UR7+0x1c0], UR10 ;  /* 0x0001c00a07ff75b2 */ /* 0x0002620008000100 */
[----:B------:R1:W1:Y:S01]  /*0ab0*/  SYNCS.EXCH.64 URZ, [UR7+0x1b0], UR8 ;  /* 0x0001b00807ff75b2 */ /* 0x0002620008000100 */
[----:B------:R1:W1:Y:S01]  /*0ac0*/  SYNCS.EXCH.64 URZ, [UR7+0x1c8], UR10 ;  /* 0x0001c80a07ff75b2 */ /* 0x0002620008000100 */
[----:B------:R-:W-:Y:S01]  /*0ad0*/  NOP ;  /* 0x0000000000007918 */ /* 0x000fe20000000000 */
.L_x_11:
[----:B------:R-:W2:Y:S01]  /*0ae0*/  SHFL.IDX PT, R2, R77, RZ, 0x1f ;  /* 0x00001fff4d027589 */ /* 0x000ea200000e0000 */
[----:B------:R-:W-:Y:S01]  /*0af0*/  NOP ;  /* 0x0000000000007918 */ /* 0x000fe20000000000 */
[----:B--2---:R-:W-:-:S13]  /*0b00*/  ISETP.NE.AND P0, PT, R2, 0x3, PT ;  /* 0x000000030200780c */ /* 0x004fda0003f05270 */
[----:B------:R-:W-:Y:S05]  /*0b10*/  @P0 BRA `(.L_x_12) ;  /* 0x0000000000300947 */ /* 0x000fea0003800000 */
[----:B------:R-:W2:Y:S01]  /*0b20*/  S2UR UR6, SR_CgaCtaId ;  /* 0x00000000000679c3 */ /* 0x000ea20000008800 */
[----:B-1----:R-:W-:Y:S01]  /*0b30*/  UMOV UR7, 0x400 ;  /* 0x0000040000077882 */ /* 0x002fe20000000000 */
[----:B------:R-:W-:Y:S01]  /*0b40*/  UMOV UR5, 0x20 ;  /* 0x0000002000057882 */ /* 0x000fe20000000000 */
[----:B------:R-:W-:Y:S01]  /*0b50*/  ELECT P0, URZ, PT ;  /* 0x0000000000ff782f */ /* 0x000fe20003800000 */
[----:B------:R-:W-:-:S04]  /*0b60*/  UIADD3 UR8, UPT, UPT, -UR5, 0x100000, URZ ;  /* 0x0010000005087890 */ /* 0x000fc8000fffe1ff */
[----:B------:R-:W-:Y:S02]  /*0b70*/  USHF.L.U32 UR9, UR8, 0xb, URZ ;  /* 0x0000000b08097899 */ /* 0x000fe400080006ff */
[----:B------:R-:W-:Y:S02]  /*0b80*/  USHF.L.U32 UR8, UR8, 0x1, URZ ;  /* 0x0000000108087899 */ /* 0x000fe400080006ff */
[----:B--2---:R-:W-:Y:S01]  /*0b90*/  ULEA UR6, UR6, UR7, 0x18 ;  /* 0x0000000706067291 */ /* 0x004fe2000f8ec0ff */
[----:B------:R-:W1:Y:S11]  /*0ba0*/  FENCE.VIEW.ASYNC.S ;  /* 0x00000000000073c6 */ /* 0x000e760000000000 */
[----:B-1----:R2:W1:Y:S01]  /*0bb0*/  SYNCS.EXCH.64 URZ, [UR6+0x1d0], UR8 ;  /* 0x0001d00806ff75b2 */ /* 0x0024620008000100 */
[----:B------:R2:W1:Y:S02]  /*0bc0*/  SYNCS.EXCH.64 URZ, [UR6+0x1d8], UR8 ;  /* 0x0001d80806ff75b2 */ /* 0x0004640008000100 */
[----:B--2---:R-:W-:Y:S01]  /*0bd0*/  NOP ;  /* 0x0000000000007918 */ /* 0x004fe20000000000 */
.L_x_12:
[----:B------:R-:W2:Y:S01]  /*0be0*/  SHFL.IDX PT, R2, R77, RZ, 0x1f ;  /* 0x00001fff4d027589 */ /* 0x000ea200000e0000 */
[----:B------:R-:W-:Y:S01]  /*0bf0*/  NOP ;  /* 0x0000000000007918 */ /* 0x000fe20000000000 */
[----:B--2---:R-:W-:-:S13]  /*0c00*/  ISETP.NE.AND P0, PT, R2, 0x4, PT ;  /* 0x000000040200780c */ /* 0x004fda0003f05270 */
[----:B------:R-:W-:Y:S05]  /*0c10*/  @P0 BRA `(.L_x_13) ;  /* 0x0000000000440947 */ /* 0x000fea0003800000 */
[----:B------:R-:W2:Y:S01]  /*0c20*/  S2UR UR6, SR_CgaCtaId ;  /* 0x00000000000679c3 */ /* 0x000ea20000008800 */
[----:B-1----:R-:W-:Y:S01]  /*0c30*/  UMOV UR8, 0x1e0 ;  /* 0x000001e000087882 */ /* 0x002fe20000000000 */
[----:B------:R-:W-:Y:S01]  /*0c40*/  UMOV UR7, 0x400 ;  /* 0x0000040000077882 */ /* 0x000fe20000000000 */
[----:B------:R-:W-:Y:S01]  /*0c50*/  USEL UR8, UR8, 0x1a0, UP6 ;  /* 0x000001a008087887 */ /* 0x000fe2000b000000 */
[----:B------:R-:W-:Y:S01]  /*0c60*/  UMOV UR5, 0x1 ;  /* 0x0000000100057882 */ /* 0x000fe20000000000 */
[----:B------:R-:W-:Y:S01]  /*0c70*/  ELECT P0, URZ, PT ;  /* 0x0000000000ff782f */ /* 0x000fe20003800000 */
[----:B------:R-:W-:-:S04]  /*0c80*/  UIADD3 UR10, UPT, UPT, -UR5, 0x100000, URZ ;  /* 0x00100000050a7890 */ /* 0x000fc8000fffe1ff */
[----:B------:R-:W-:Y:S02]  /*0c90*/  USHF.L.U32 UR11, UR10, 0xb, URZ ;  /* 0x0000000b0a0b7899 */ /* 0x000fe400080006ff */
[----:B------:R-:W-:Y:S02]  /*0ca0*/  USHF.L.U32 UR10, UR10, 0x1, URZ ;  /* 0x000000010a0a7899 */ /* 0x000fe400080006ff */
        /* <DEDUP_REMOVED lines=8> */
.L_x_13:
[----:B------:R-:W2:Y:S01]  /*0d30*/  SHFL.IDX PT, R2, R77, RZ, 0x1f ;  /* 0x00001fff4d027589 */ /* 0x000ea200000e0000 */
[----:B------:R-:W1:Y:S01]  /*0d40*/  S2UR UR45, SR_CgaCtaId ;  /* 0x00000000002d79c3 */ /* 0x000e620000008800 */
[----:B------:R-:W-:Y:S01]  /*0d50*/  NOP ;  /* 0x0000000000007918 */ /* 0x000fe20000000000 */
[----:B--2---:R-:W-:-:S13]  /*0d60*/  ISETP.NE.AND P0, PT, R2, 0x5, PT ;  /* 0x000000050200780c */ /* 0x004fda0003f05270 */
[----:B-1----:R-:W-:Y:S05]  /*0d70*/  @P0 BRA `(.L_x_14) ;  /* 0x0000000000440947 */ /* 0x002fea0003800000 */
[----:B------:R-:W-:Y:S01]  /*0d80*/  UMOV UR7, 0x400 ;  /* 0x0000040000077882 */ /* 0x000fe20000000000 */
[----:B------:R-:W-:Y:S01]  /*0d90*/  UMOV UR6, 0x1 ;  /* 0x0000000100067882 */ /* 0x000fe20000000000 */
[----:B------:R-:W-:Y:S01]  /*0da0*/  UMOV UR5, 0x80 ;  /* 0x0000008000057882 */ /* 0x000fe20000000000 */
[----:B------:R-:W-:Y:S02]  /*0db0*/  ULEA UR7, UR45, UR7, 0x18 ;  /* 0x000000072d077291 */ /* 0x000fe4000f8ec0ff */
[----:B------:R-:W-:-:S04]  /*0dc0*/  UIADD3 UR8, UPT, UPT, -UR6, 0x100000, URZ ;  /* 0x0010000006087890 */ /* 0x000fc8000fffe1ff */
[----:B------:R-:W-:Y:S02]  /*0dd0*/  USHF.L.U32 UR9, UR8, 0xb, URZ ;  /* 0x0000000b08097899 */ /* 0x000fe400080006ff */
[----:B------:R-:W-:Y:S02]  /*0de0*/  USHF.L.U32 UR8, UR8, 0x1, URZ ;  /* 0x0000000108087899 */ /* 0x000fe400080006ff */
[----:B------:R-:W-:-:S04]  /*0df0*/  UIADD3 UR10, UPT, UPT, -UR5, 0x100000, URZ ;  /* 0x00100000050a7890 */ /* 0x000fc8000fffe1ff */
[----:B------:R-:W-:Y:S02]  /*0e00*/  USHF.L.U32 UR11, UR10, 0xb, URZ ;  /* 0x0000000b0a0b7899 */ /* 0x000fe400080006ff */
[----:B------:R-:W-:Y:S01]  /*0e10*/  USHF.L.U32 UR10, UR10, 0x1, URZ ;  /* 0x000000010a0a7899 */ /* 0x000fe200080006ff */
[----:B------:R-:W-:Y:S01]  /*0e20*/  ELECT P0, URZ, PT ;  /* 0x0000000000ff782f */ /* 0x000fe20003800000 */
[----:B------:R-:W1:Y:S02]  /*0e30*/  FENCE.VIEW.ASYNC.S ;  /* 0x00000000000073c6 */ /* 0x000e640000000000 */
[----:B-1----:R1:W2:Y:S08]  /*0e40*/  SYNCS.EXCH.64 URZ, [UR7+0x1f0], UR8 ;  /* 0x0001f00807ff75b2 */ /* 0x0022b00008000100 */
[----:B------:R1:W1:Y:S01]  /*0e50*/  SYNCS.EXCH.64 URZ, [UR7+0x200], UR10 ;  /* 0x0002000a07ff75b2 */ /* 0x0002620008000100 */
[----:B------:R1:W1:Y:S01]  /*0e60*/  SYNCS.EXCH.64 URZ, [UR7+0x1f8], UR8 ;  /* 0x0001f80807ff75b2 */ /* 0x0002620008000100 */
[----:B------:R1:W1:Y:S01]  /*0e70*/  SYNCS.EXCH.64 URZ, [UR7+0x208], UR10 ;  /* 0x0002080a07ff75b2 */ /* 0x0002620008000100 */
[----:B------:R-:W-:Y:S01]  /*0e80*/  NOP ;  /* 0x0000000000007918 */ /* 0x000fe20000000000 */
.L_x_14:
[----:B------:R-:W3:Y:S01]  /*0e90*/  LDCU UR5, c[0x0][0x36c] ;  /* 0x00006d80ff0577ac */ /* 0x000ee20008000800 */
[----:B------:R-:W-:Y:S01]  /*0ea0*/  ISETP.NE.OR P6, PT, R0, 0x2, !P6 ;  /* 0x000000020000780c */ /* 0x000fe200077c5670 */
[----:B------:R-:W-:Y:S01]  /*0eb0*/  NOP ;  /* 0x0000000000007918 */ /* 0x000fe20000000000 */
[----:B------:R-:W-:Y:S01]  /*0ec0*/  LOP3.LUT R8, R76, 0x1f, RZ, 0xc0, !PT ;  /* 0x0000001f4c087812 */ /* 0x000fe200078ec0ff */
[----:B------:R-:W-:Y:S02]  /*0ed0*/  UISETP.NE.AND UP5, UPT, UR4, 0x2, UPT ;  /* 0x000000020400788c */ /* 0x000fe4000bfa5270 */
[----:B------:R-:W-:Y:S02]  /*0ee0*/  UISETP.NE.AND UP4, UPT, UR4, URZ, UPT ;  /* 0x000000ff0400728c */ /* 0x000fe4000bf85270 */
[----:B---3--:R-:W-:-:S09]  /*0ef0*/  UISETP.EQ.U32.AND UP1, UPT, UR5, 0x1, UPT ;  /* 0x000000010500788c */ /* 0x008fd2000bf22070 */
[----:B------:R-:W-:Y:S05]  /*0f00*/  BRA.U !UP1, `(.L_x_15) ;  /* 0x0000000109087547 */ /* 0x000fea000b800000 */
[----:B-12-4-:R-:W-:Y:S01]  /*0f10*/  UCGABAR_ARV ;  /* 0x00000000000079c7 */ /* 0x016fe20008000000 */
[----:B------:R-:W-:Y:S05]  /*0f20*/  BRA `(.L_x_16) ;  /* 0x0000000000047947 */ /* 0x000fea0003800000 */
.L_x_15:
[----:B-12-4-:R-:W-:Y:S01]  /*0f30*/  NOP ;  /* 0x0000000000007918 */ /* 0x016fe20000000000 */
.L_x_16:
[----:B------:R-:W1:Y:S01]  /*0f40*/  S2R R19, SR_CTAID.Y ;  /* 0x0000000000137919 */ /* 0x000e620000002600 */
[----:B------:R-:W2:Y:S01]  /*0f50*/  S2UR UR6, SR_CTAID.X ;  /* 0x00000000000679c3 */ /* 0x000ea20000002500 */
[----:B------:R-:W-:-:S05]  /*0f60*/  CS2R.32 R64, SR_CgaSize ;  /* 0x0000000000407805 */ /* 0x000fca0000008a00 */
[----:B------:R-:W-:-:S05]  /*0f70*/  IMAD R64, R64, -0xa0, RZ ;  /* 0xffffff6040407824 */ /* 0x000fca00078e02ff */
[----:B------:R-:W-:-:S14]  /*0f80*/  R2UR UR7, R64 ;  /* 0x00000000400772ca */ /* 0x000fdc00000e0000 */
[----:B------:R-:W3:Y:S01]  /*0f90*/  LDCU UR7, c[0x0][UR7+0x2b0] ;  /* 0x00005600070777ac */ /* 0x000ee20008000800 */
[----:B------:R-:W-:-:S05]  /*0fa0*/  CS2R.32 R64, SR_CgaSize ;  /* 0x0000000000407805 */ /* 0x000fca0000008a00 */
[----:B------:R-:W-:-:S05]  /*0fb0*/  IMAD R64, R64, -0xa0, RZ ;  /* 0xffffff6040407824 */ /* 0x000fca00078e02ff */
[----:B------:R-:W-:-:S14]  /*0fc0*/  R2UR UR5, R64 ;  /* 0x00000000400572ca */ /* 0x000fdc00000e0000 */
[----:B------:R-:W4:Y:S01]  /*0fd0*/  LDCU UR5, c[0x0][UR5+0x2b4] ;  /* 0x00005680050577ac */ /* 0x000f220008000800 */
[----:B------:R-:W-:-:S05]  /*0fe0*/  CS2R.32 R0, SR_CgaSize ;  /* 0x0000000000007805 */ /* 0x000fca0000008a00 */
[----:B------:R-:W-:-:S06]  /*0ff0*/  IMAD R0, R0, -0xa0, RZ ;  /* 0xffffff6000007824 */ /* 0x000fcc00078e02ff */
[----:B------:R-:W4:Y:S01]  /*1000*/  LDC R0, c[0x0][R0+0x2a4] ;  /* 0x0000a90000007b82 */ /* 0x000f220000000800 */
[----:B------:R-:W-:Y:S02]  /*1010*/  USHF.L.U32 UR36, UR45, 0xa, URZ ;  /* 0x0000000a2d247899 */ /* 0x000fe400080006ff */
[----:B------:R-:W-:Y:S02]  /*1020*/  USHF.L.U32 UR22, UR45, 0x4, URZ ;  /* 0x000000042d167899 */ /* 0x000fe400080006ff */
[----:B------:R-:W-:Y:S02]  /*1030*/  ULOP3.LUT UR36, UR36, 0x400, URZ, 0xc0, !UPT ;  /* 0x0000040024247892 */ /* 0x000fe4000f8ec0ff */
[----:B------:R-:W-:Y:S01]  /*1040*/  ULOP3.LUT UR22, UR22, 0x10, URZ, 0xc0, !UPT ;  /* 0x0000001016167892 */ /* 0x000fe2000f8ec0ff */
[----:B------:R-:W4:Y:S01]  /*1050*/  LDC R11, c[0x0][0xb24] ;  /* 0x0002c900ff0b7b82 */ /* 0x000f220000000800 */
[----:B------:R-:W-:Y:S01]  /*1060*/  UISETP.NE.AND UP2, UPT, UR4, 0x2, UPT ;  /* 0x000000020400788c */ /* 0x000fe2000bf45270 */
[----:B--2---:R-:W-:-:S02]  /*1070*/  I2FP.F32.U32 R64, UR6 ;  /* 0x0000000600407c45 */ /* 0x004fc40008201000 */
[----:B------:R-:W-:-:S05]  /*1080*/  CS2R.32 R3, SR_CgaSize ;  /* 0x0000000000037805 */ /* 0x000fca0000008a00 */
[----:B------:R-:W-:-:S06]  /*1090*/  IMAD R3, R3, -0xa0, RZ ;  /* 0xffffff6003037824 */ /* 0x000fcc00078e02ff */
[----:B------:R-:W2:Y:S01]  /*10a0*/  LDC R3, c[0x0][R3+0x2a0] ;  /* 0x0000a80003037b82 */ /* 0x000ea20000000800 */
[----:B------:R-:W-:Y:S01]  /*10b0*/  MOV R37, UR6 ;  /* 0x0000000600257c02 */ /* 0x000fe20008000f00 */
[----:B---3--:R-:W-:Y:S01]  /*10c0*/  FMUL R64, R64, UR7 ;  /* 0x0000000740407c20 */ /* 0x008fe20008400000 */
[----:B-1----:R-:W-:-:S05]  /*10d0*/  I2FP.F32.U32 R2, R19 ;  /* 0x0000001300027245 */ /* 0x002fca0000201000 */
[----:B------:R-:W1:Y:S01]  /*10e0*/  S2UR UR48, SR_CTAID.Z ;  /* 0x00000000003079c3 */ /* 0x000e620000002700 */
[----:B------:R-:W3:Y:S01]  /*10f0*/  F2I.U32.TRUNC.NTZ R64, R64 ;  /* 0x0000004000407305 */ /* 0x000ee2000020f000 */
[----:B----4-:R-:W-:Y:S01]  /*1100*/  FMUL R2, R2, UR5 ;  /* 0x0000000502027c20 */ /* 0x010fe20008400000 */
[----:B------:R-:W4:Y:S01]  /*1110*/  LDCU UR5, c[0x0][0xb30] ;  /* 0x00016600ff0577ac */ /* 0x000f220008000800 */
[----:B------:R-:W-:-:S04]  /*1120*/  ISETP.GE.AND P0, PT, R11, 0x1, PT ;  /* 0x000000010b00780c */ /* 0x000fc80003f06270 */
[----:B------:R-:W1:Y:S01]  /*1130*/  LDC R26, c[0x0][0xb24] ;  /* 0x0002c900ff1a7b82 */ /* 0x000e620000000800 */
[----:B------:R-:W4:Y:S01]  /*1140*/  F2I.U32.TRUNC.NTZ R58, R2 ;  /* 0x00000002003a7305 */ /* 0x000f22000020f000 */
[----:B---3--:R-:W-:-:S05]  /*1150*/  IADD3 R64, PT, PT, -R64, RZ, RZ ;  /* 0x000000ff40407210 */ /* 0x008fca0007ffe1ff */
[----:B--2---:R-:W-:Y:S01]  /*1160*/  IMAD R64, R3, R64, UR6 ;  /* 0x0000000603407e24 */ /* 0x004fe2000f8e0240 */
[----:B----4-:R-:W-:-:S05]  /*1170*/  IADD3 R58, PT, PT, -R58, RZ, RZ ;  /* 0x000000ff3a3a7210 */ /* 0x010fca0007ffe1ff */
[----:B------:R-:W-:Y:S01]  /*1180*/  IMAD R58, R0, R58, R19 ;  /* 0x0000003a003a7224 */ /* 0x000fe200078e0213 */
[----:B------:R-:W-:Y:S01]  /*1190*/  PRMT R0, RZ, 0x7610, R0 ;  /* 0x00007610ff007816 */ /* 0x000fe20000000000 */
[----:B------:R-:W-:Y:S06]  /*11a0*/  BRA.U UP4, `(.L_x_17) ;  /* 0x0000000104207547 */ /* 0x000fec000b800000 */
[C---:B------:R-:W-:Y:S02]  /*11b0*/  ISETP.NE.AND P3, PT, R58.reuse, RZ, PT ;  /* 0x000000ff3a00720c */ /* 0x040fe40003f65270 */
[----:B------:R-:W-:Y:S02]  /*11c0*/  ISETP.NE.AND P1, PT, R58, RZ, PT ;  /* 0x000000ff3a00720c */ /* 0x000fe40003f25270 */
[C---:B------:R-:W-:Y:S02]  /*11d0*/  ISETP.NE.AND P2, PT, R64.reuse, 0x1, PT ;  /* 0x000000014000780c */ /* 0x040fe40003f45270 */
[----:B------:R-:W-:Y:S02]  /*11e0*/  SEL R0, RZ, 0x2, P3 ;  /* 0x00000002ff007807 */ /* 0x000fe40001800000 */
[----:B------:R-:W-:Y:S02]  /*11f0*/  ISETP.EQ.OR P1, PT, R64, RZ, !P1 ;  /* 0x000000ff4000720c */ /* 0x000fe40004f22670 */
[----:B------:R-:W-:-:S02]  /*1200*/  SEL R0, R0, 0x2, P2 ;  /* 0x0000000200007807 */ /* 0x000fc40001000000 */
[----:B------:R-:W-:-:S05]  /*1210*/  SEL R3, RZ, 0x1, !P1 ;  /* 0x00000001ff037807 */ /* 0x000fca0004800000 */
[----:B------:R-:W-:Y:S02]  /*1220*/  IMAD.IADD R0, R3, 0x1, R0 ;  /* 0x0000000103007824 */ /* 0x000fe400078e0200 */
.L_x_17:
[----:B------:R-:W-:Y:S05]  /*1230*/  @!P0 BRA `(.L_x_18) ;  /* 0x0000000000b88947 */ /* 0x000fea0003800000 */
[----:B------:R-:W2:Y:S01]  /*1240*/  LDC.64 R4, c[0x0][0xb18] ;  /* 0x0002c600ff047b82 */ /* 0x000ea20000000a00 */
[----:B------:R-:W-:-:S07]  /*1250*/  ISETP.NE.AND P0, PT, R11, 0x1, PT ;  /* 0x000000010b00780c */ /* 0x000fce0003f05270 */
[----:B------:R-:W3:Y:S08]  /*1260*/  LDC R10, c[0x0][0xb0c] ;  /* 0x0002c300ff0a7b82 */ /* 0x000ef00000000800 */
[----:B------:R-:W4:Y:S08]  /*1270*/  LDC R13, c[0x0][0x370] ;  /* 0x0000dc00ff0d7b82 */ /* 0x000f300000000800 */
[----:B------:R-:W1:Y:S01]  /*1280*/  LDC R12, c[0x0][0x374] ;  /* 0x0000dd00ff0c7b82 */ /* 0x000e620000000800 */
[----:B--2---:R-:W-:-:S07]  /*1290*/  ISETP.NE.AND P1, PT, R4, 0x1, PT ;  /* 0x000000010400780c */ /* 0x004fce0003f25270 */
[----:B------:R-:W4:Y:S01]  /*12a0*/  LDC.64 R6, c[0x0][0xb10] ;  /* 0x0002c400ff067b82 */ /* 0x000f220000000a00 */
[----:B---3--:R-:W-:-:S07]  /*12b0*/  ISETP.NE.AND P2, PT, R10, 0x1, PT ;  /* 0x000000010a00780c */ /* 0x008fce0003f45270 */
[----:B------:R-:W2:Y:S08]  /*12c0*/  LDC R9, c[0x0][0xb20] ;  /* 0x0002c800ff097b82 */ /* 0x000eb00000000800 */
[----:B------:R-:W3:Y:S01]  /*12d0*/  LDC.64 R2, c[0x0][0xb28] ;  /* 0x0002ca00ff027b82 */ /* 0x000ee20000000a00 */
[----:B-1----:R-:W-:-:S04]  /*12e0*/  IMAD.HI.U32 R14, R12, R5, RZ ;  /* 0x000000050c0e7227 */ /* 0x002fc800078e00ff */
[----:B----4-:R-:W-:-:S04]  /*12f0*/  IMAD.HI.U32 R16, R13, R6, RZ ;  /* 0x000000060d107227 */ /* 0x010fc800078e00ff */
[----:B------:R-:W-:Y:S01]  /*1300*/  IMAD.HI.U32 R18, R37, R6, RZ ;  /* 0x0000000625127227 */ /* 0x000fe200078e00ff */
[----:B------:R-:W-:Y:S02]  /*1310*/  @P2 SHF.R.U32.HI R13, RZ, R7, R16 ;  /* 0x00000007ff0d2219 */ /* 0x000fe40000011610 */
[----:B--2---:R-:W-:Y:S01]  /*1320*/  @P1 SHF.R.U32.HI R12, RZ, R9, R14 ;  /* 0x00000009ff0c1219 */ /* 0x004fe2000001160e */
[----:B------:R-:W-:Y:S01]  /*1330*/  IMAD.HI.U32 R16, R19, R5, RZ ;  /* 0x0000000513107227 */ /* 0x000fe200078e00ff */
[----:B------:R-:W-:-:S04]  /*1340*/  SHF.R.U32.HI R18, RZ, R7, R18 ;  /* 0x00000007ff127219 */ /* 0x000fc80000011612 */
[----:B------:R-:W-:Y:S01]  /*1350*/  SHF.R.U32.HI R16, RZ, R9, R16 ;  /* 0x00000009ff107219 */ /* 0x000fe20000011610 */
[----:B---3--:R-:W-:Y:S01]  /*1360*/  IMAD.HI.U32 R14, R12, R2, RZ ;  /* 0x000000020c0e7227 */ /* 0x008fe200078e00ff */
[----:B------:R-:W-:Y:S02]  /*1370*/  SEL R7, R37, R18, !P2 ;  /* 0x0000001225077207 */ /* 0x000fe40005000000 */
[----:B------:R-:W-:Y:S01]  /*1380*/  SEL R5, R19, R16, !P1 ;  /* 0x0000001013057207 */ /* 0x000fe20004800000 */
[----:B------:R-:W-:Y:S01]  /*1390*/  IMAD.HI.U32 R6, R13, R2, RZ ;  /* 0x000000020d067227 */ /* 0x000fe200078e00ff */
[-C--:B------:R-:W-:Y:S02]  /*13a0*/  @P0 SHF.R.U32.HI R12, RZ, R3.reuse, R14 ;  /* 0x00000003ff0c0219 */ /* 0x080fe4000001160e */
[----:B------:R-:W-:Y:S02]  /*13b0*/  IADD3 R9, PT, PT, -R5, RZ, RZ ;  /* 0x000000ff05097210 */ /* 0x000fe40007ffe1ff */
[----:B------:R-:W-:Y:S01]  /*13c0*/  @P0 SHF.R.U32.HI R13, RZ, R3, R6 ;  /* 0x00000003ff0d0219 */ /* 0x000fe20000011606 */
[----:B------:R-:W-:-:S02]  /*13d0*/  IMAD R12, R12, R11, RZ ;  /* 0x0000000b0c0c7224 */ /* 0x000fc400078e02ff */
[----:B------:R-:W-:Y:S02]  /*13e0*/  IMAD R9, R4, R9, R19 ;  /* 0x0000000904097224 */ /* 0x000fe400078e0213 */
[----:B------:R-:W-:Y:S01]  /*13f0*/  IMAD R6, R13, R11, RZ ;  /* 0x0000000b0d067224 */ /* 0x000fe200078e02ff */
[----:B------:R-:W-:-:S04]  /*1400*/  ISETP.GE.AND P1, PT, R5, R12, PT ;  /* 0x0000000c0500720c */ /* 0x000fc80003f26270 */
[----:B------:R-:W-:Y:S01]  /*1410*/  ISETP.GE.OR P1, PT, R7, R6, P1 ;  /* 0x000000060700720c */ /* 0x000fe20000f26670 */
[----:B------:R-:W-:-:S05]  /*1420*/  IMAD.HI.U32 R6, R5, R2, RZ ;  /* 0x0000000205067227 */ /* 0x000fca00078e00ff */
[----:B------:R-:W-:-:S04]  /*1430*/  SHF.R.U32.HI R6, RZ, R3, R6 ;  /* 0x00000003ff067219 */ /* 0x000fc80000011606 */
[----:B------:R-:W-:-:S03]  /*1440*/  SEL R6, R5, R6, !P0 ;  /* 0x0000000605067207 */ /* 0x000fc60004000000 */
[----:B------:R-:W-:Y:S01]  /*1450*/  @!P1 IMAD.HI.U32 R12, R7, R2, RZ ;  /* 0x00000002070c9227 */ /* 0x000fe200078e00ff */
[----:B------:R-:W-:-:S04]  /*1460*/  IADD3 R2, PT, PT, -R6, RZ, RZ ;  /* 0x000000ff06027210 */ /* 0x000fc80007ffe1ff */
[----:B------:R-:W-:Y:S01]  /*1470*/  @!P1 SHF.R.U32.HI R12, RZ, R3, R12 ;  /* 0x00000003ff0c9219 */ /* 0x000fe2000001160c */
[----:B------:R-:W-:-:S03]  /*1480*/  IMAD R2, R11, R2, R5 ;  /* 0x000000020b027224 */ /* 0x000fc600078e0205 */
[----:B------:R-:W-:-:S05]  /*1490*/  @!P1 SEL R3, R7, R12, !P0 ;  /* 0x0000000c07039207 */ /* 0x000fca0004000000 */
[--C-:B------:R-:W-:Y:S02]  /*14a0*/  @!P1 IMAD.IADD R6, R6, 0x1, -R3.reuse ;  /* 0x0000000106069824 */ /* 0x100fe400078e0a03 */
[----:B------:R-:W-:Y:S01]  /*14b0*/  @!P1 IMAD R3, R2, R13, R3 ;  /* 0x0000000d02039224 */ /* 0x000fe200078e0203 */
[----:B------:R-:W-:Y:S01]  /*14c0*/  IADD3 R2, PT, PT, -R7, RZ, RZ ;  /* 0x000000ff07027210 */ /* 0x000fe20007ffe1ff */
[----:B------:R-:W-:Y:S02]  /*14d0*/  @!P1 IMAD R5, R6, R11, R7 ;  /* 0x0000000b06059224 */ /* 0x000fe400078e0207 */
[----:B------:R-:W-:Y:S02]  /*14e0*/  @!P1 IMAD.MOV.U32 R7, RZ, RZ, R3 ;  /* 0x000000ffff079224 */ /* 0x000fe400078e0003 */
[----:B------:R-:W-:Y:S02]  /*14f0*/  IMAD R2, R10, R2, R37 ;  /* 0x000000020a027224 */ /* 0x000fe400078e0225 */
[----:B------:R-:W-:-:S02]  /*1500*/  IMAD R19, R5, R4, R9 ;  /* 0x0000000405137224 */ /* 0x000fc400078e0209 */
[----:B------:R-:W-:Y:S02]  /*1510*/  IMAD R37, R7, R10, R2 ;  /* 0x0000000a07257224 */ /* 0x000fe400078e0202 */
.L_x_18:
[----:B------:R-:W-:-:S09]  /*1520*/  UISETP.NE.AND UP3, UPT, UR5, 0x1, UPT ;  /* 0x000000010500788c */ /* 0x000fd2000bf65270 */
[----:B------:R-:W-:Y:S05]  /*1530*/  BRA.U UP3, `(.L_x_19) ;  /* 0x0000000103407547 */ /* 0x000fea000b800000 */
[----:B------:R-:W2:Y:S08]  /*1540*/  LDC.64 R4, c[0x0][0xb10] ;  /* 0x0002c400ff047b82 */ /* 0x000eb00000000a00 */
[----:B------:R-:W3:Y:S08]  /*1550*/  LDC.64 R2, c[0x0][0xb18] ;  /* 0x0002c600ff027b82 */ /* 0x000ef00000000a00 */
[----:B------:R-:W4:Y:S08]  /*1560*/  LDC R6, c[0x0][0xb20] ;  /* 0x0002c800ff067b82 */ /* 0x000f300000000800 */
[----:B------:R-:W1:Y:S01]  /*1570*/  LDC R10, c[0x0][0xb0c] ;  /* 0x0002c300ff0a7b82 */ /* 0x000e620000000800 */
[----:B--2---:R-:W-:-:S05]  /*1580*/  IMAD.HI.U32 R4, R37, R4, RZ ;  /* 0x0000000425047227 */ /* 0x004fca00078e00ff */
[----:B------:R-:W-:Y:S01]  /*1590*/  SHF.R.U32.HI R4, RZ, R5, R4 ;  /* 0x00000005ff047219 */ /* 0x000fe20000011604 */
[----:B---3--:R-:W-:Y:S01]  /*15a0*/  IMAD.HI.U32 R3, R19, R3, RZ ;  /* 0x0000000313037227 */ /* 0x008fe200078e00ff */
[----:B------:R-:W-:-:S04]  /*15b0*/  ISETP.NE.AND P0, PT, R2, 0x1, PT ;  /* 0x000000010200780c */ /* 0x000fc80003f05270 */
[----:B----4-:R-:W-:-:S04]  /*15c0*/  SHF.R.U32.HI R6, RZ, R6, R3 ;  /* 0x00000006ff067219 */ /* 0x010fc80000011603 */
[----:B------:R-:W-:Y:S02]  /*15d0*/  SEL R3, R19, R6, !P0 ;  /* 0x0000000613037207 */ /* 0x000fe40004000000 */
[----:B-1----:R-:W-:-:S04]  /*15e0*/  ISETP.NE.AND P1, PT, R10, 0x1, PT ;  /* 0x000000010a00780c */ /* 0x002fc80003f25270 */
[----:B------:R-:W-:-:S05]  /*15f0*/  SEL R4, R37, R4, !P1 ;  /* 0x0000000425047207 */ /* 0x000fca0004800000 */
[----:B------:R-:W-:Y:S02]  /*1600*/  IMAD.IADD R5, R3, 0x1, -R4 ;  /* 0x0000000103057824 */ /* 0x000fe400078e0a04 */
[----:B------:R-:W-:Y:S02]  /*1610*/  IMAD.IADD R3, R4, 0x1, -R3 ;  /* 0x0000000104037824 */ /* 0x000fe400078e0a03 */
[----:B------:R-:W-:Y:S02]  /*1620*/  IMAD R37, R5, R10, R37 ;  /* 0x0000000a05257224 */ /* 0x000fe400078e0225 */
[----:B------:R-:W-:Y:S02]  /*1630*/  IMAD R19, R3, R2, R19 ;  /* 0x0000000203137224 */ /* 0x000fe400078e0213 */
.L_x_19:
[----:B------:R-:W-:Y:S05]  /*1640*/  BRA.U !UP1, `(.L_x_20) ;  /* 0x00000001090c7547 */ /* 0x000fea000b800000 */
[----:B------:R-:W-:Y:S01]  /*1650*/  UCGABAR_WAIT ;  /* 0x0000000000007dc7 */ /* 0x000fe20008000000 */
[----:B------:R-:W-:Y:S01]  /*1660*/  CCTL.IVALL ;  /* 0x00000000ff00798f */ /* 0x000fe20002000000 */
[----:B------:R-:W-:Y:S05]  /*1670*/  BRA `(.L_x_21) ;  /* 0x0000000000047947 */ /* 0x000fea0003800000 */
.L_x_20:
[----:B------:R-:W-:Y:S06]  /*1680*/  BAR.SYNC.DEFER_BLOCKING 0x0 ;  /* 0x0000000000007b1d */ /* 0x000fec0000010000 */
.L_x_21:
[----:B------:R-:W-:Y:S05]  /*1690*/  BRA.U UP2, `(.L_x_22) ;  /* 0x00000025022c7547 */ /* 0x000fea000b800000 */
[----:B------:R-:W2:Y:S01]  /*16a0*/  LDCU UR42, c[0x0][0x390] ;  /* 0x00007200ff2a77ac */ /* 0x000ea20008000800 */
[----:B------:R-:W3:Y:S01]  /*16b0*/  LDC R2, c[0x0][0x5c0] ;  /* 0x00017000ff027b82 */ /* 0x000ee20000000800 */
[----:B------:R-:W-:Y:S01]  /*16c0*/  PLOP3.LUT P4, PT, PT, PT, UP6, 0x80, 0x8 ;  /* 0x000000000008781c */ /* 0x000fe20003f8f068 */
[----:B------:R-:W-:Y:S01]  /*16d0*/  IMAD.MOV.U32 R10, RZ, RZ, 0x1 ;  /* 0x00000001ff0a7424 */ /* 0x000fe200078e00ff */
[----:B------:R-:W-:Y:S01]  /*16e0*/  UISETP.NE.AND UP0, UPT, UR4, URZ, UPT ;  /* 0x000000ff0400728c */ /* 0x000fe2000bf05270 */
[----:B------:R-:W-:Y:S01]  /*16f0*/  ISETP.EQ.OR P5, PT, R8, RZ, P6 ;  /* 0x000000ff0800720c */ /* 0x000fe200037a2670 */
[----:B------:R-:W-:Y:S01]  /*1700*/  USEL UR39, URZ, 0x1, UP5 ;  /* 0x00000001ff277887 */ /* 0x000fe2000a800000 */
[----:B------:R-:W-:Y:S01]  /*1710*/  PLOP3.LUT P4, PT, P4, PT, PT, 0x8, 0x80 ;  /* 0x000000000080781c */ /* 0x000fe2000278e170 */
[----:B------:R-:W-:Y:S01]  /*1720*/  IMAD.MOV.U32 R8, RZ, RZ, RZ ;  /* 0x000000ffff087224 */ /* 0x000fe200078e00ff */
[----:B------:R-:W4:Y:S01]  /*1730*/  LDC R9, c[0x0][0x370] ;  /* 0x0000dc00ff097b82 */ /* 0x000f220000000800 */
[----:B------:R-:W1:Y:S01]  /*1740*/  LDCU.64 UR46, c[0x0][0x348] ;  /* 0x00006900ff2e77ac */ /* 0x000e620008000a00 */
[----:B------:R-:W-:Y:S01]  /*1750*/  USEL UR39, UR39, 0x2, UP0 ;  /* 0x0000000227277887 */ /* 0x000fe20008000000 */
[----:B------:R-:W-:-:S05]  /*1760*/  UMOV UR40, URZ ;  /* 0x000000ff00287c82 */ /* 0x000fca0008000000 */
[----:B------:R-:W1:Y:S01]  /*1770*/  LDC R0, c[0x0][0x374] ;  /* 0x0000dd00ff007b82 */ /* 0x000e620000000800 */
[----:B--2---:R-:W-:Y:S02]  /*1780*/  UIADD3 UR5, UPT, UPT, UR42, 0x1f, URZ ;  /* 0x0000001f2a057890 */ /* 0x004fe4000fffe0ff */
[----:B------:R-:W-:Y:S02]  /*1790*/  UIADD3 UR4, UPT, UPT, UR42, -0x1, URZ ;  /* 0xffffffff2a047890 */ /* 0x000fe4000fffe0ff */
[----:B------:R-:W-:Y:S02]  /*17a0*/  USHF.R.S32.HI UR44, URZ, 0x1f, UR5 ;  /* 0x0000001fff2c7899 */ /* 0x000fe40008011405 */
[----:B------:R-:W-:Y:S01]  /*17b0*/  UISETP.GE.U32.AND UP2, UPT, UR4, -0x3f, UPT ;  /* 0xffffffc10400788c */ /* 0x000fe2000bf46070 */
[----:B---3--:R-:W-:Y:S01]  /*17c0*/  VIADD R2, R2, 0x3f ;  /* 0x0000003f02027836 */ /* 0x008fe20000000000 */
[----:B------:R-:W-:Y:S02]  /*17d0*/  ULEA.HI UR44, UR44, UR5, URZ, 0x5 ;  /* 0x000000052c2c7291 */ /* 0x000fe4000f8f28ff */
[----:B------:R-:W-:-:S02]  /*17e0*/  UIADD3 UR42, UPT, UPT, UR42, 0x3e, URZ ;  /* 0x0000003e2a2a7890 */ /* 0x000fc4000fffe0ff */
[----:B------:R-:W-:Y:S01]  /*17f0*/  USHF.R.S32.HI UR44, URZ, 0x5, UR44 ;  /* 0x00000005ff2c7899 */ /* 0x000fe2000801142c */
[----:B------:R-:W-:-:S03]  /*1800*/  SHF.R.S32.HI R3, RZ, 0x1f, R2 ;  /* 0x0000001fff037819 */ /* 0x000fc60000011402 */
[----:B------:R-:W-:Y:S01]  /*1810*/  UISETP.LT.U32.AND UP1, UPT, UR44, 0x1a, UPT ;  /* 0x0000001a2c00788c */ /* 0x000fe2000bf21070 */
[----:B------:R-:W-:-:S03]  /*1820*/  LEA.HI R12, R3, R2, RZ, 0x6 ;  /* 0x00000002030c7211 */ /* 0x000fc600078f30ff */
[----:B------:R-:W-:Y:S01]  /*1830*/  USEL UR43, UR44, 0x1a, UP1 ;  /* 0x0000001a2c2b7887 */ /* 0x000fe20008800000 */
[----:B------:R-:W-:-:S03]  /*1840*/  SHF.R.S32.HI R12, RZ, 0x6, R12 ;  /* 0x00000006ff0c7819 */ /* 0x000fc6000001140c */
[----:B------:R-:W-:Y:S02]  /*1850*/  UIADD3 UR38, UPT, UPT, UR43, -0x1, URZ ;  /* 0xffffffff2b267890 */ /* 0x000fe4000fffe0ff */
[----:B------:R-:W-:Y:S02]  /*1860*/  @UP2 UIADD3 UR38, UPT, UPT, UR43, URZ, URZ ;  /* 0x000000ff2b262290 */ /* 0x000fe4000fffe0ff */
[----:B------:R-:W-:Y:S02]  /*1870*/  UIADD3 UR41, UPT, UPT, UR44, -UR43, URZ ;  /* 0x8000002b2c297290 */ /* 0x000fe4000fffe0ff */
[----:B-1--4-:R-:W-:-:S12]  /*1880*/  UIADD3 UR38, UPT, UPT, UR38, 0x1, URZ ;  /* 0x0000000126267890 */ /* 0x012fd8000fffe0ff */
.L_x_40:
[-C--:B------:R-:W-:Y:S01]  /*1890*/  IABS R7, R12.reuse ;  /* 0x0000000c00077213 */ /* 0x080fe20000000000 */
[----:B-1----:R-:W1:Y:S01]  /*18a0*/  LDC R4, c[0x0][0x5c4] ;  /* 0x00017100ff047b82 */ /* 0x002e620000000800 */
[----:B------:R-:W-:Y:S01]  /*18b0*/  IMAD.MOV.U32 R14, RZ, RZ, RZ ;  /* 0x000000ffff0e7224 */ /* 0x000fe200078e00ff */
[----:B------:R-:W-:Y:S01]  /*18c0*/  IABS R3, R19 ;  /* 0x0000001300037213 */ /* 0x000fe20000000000 */
[----:B------:R-:W2:Y:S01]  /*18d0*/  I2F.RP R16, R7 ;  /* 0x0000000700107306 */ /* 0x000ea20000209400 */
[----:B------:R-:W-:Y:S01]  /*18e0*/  IABS R2, R12 ;  /* 0x0000000c00027213 */ /* 0x000fe20000000000 */
[----:B------:R-:W-:Y:S01]  /*18f0*/  UMOV UR4, 0x400 ;  /* 0x0000040000047882 */ /* 0x000fe20000000000 */
[----:B------:R-:W-:Y:S01]  /*1900*/  UISETP.GE.U32.AND UP0, UPT, UR42, 0x3f, UPT ;  /* 0x0000003f2a00788c */ /* 0x000fe2000bf06070 */
[----:B------:R-:W-:Y:S01]  /*1910*/  R2UR UR30, R37 ;  /* 0x00000000251e72ca */ /* 0x000fe200000e0000 */
[----:B------:R-:W3:Y:S01]  /*1920*/  S2UR UR37, SR_CgaCtaId ;  /* 0x00000000002579c3 */ /* 0x000ee20000008800 */
[----:B------:R-:W-:Y:S01]  /*1930*/  IADD3 R2, PT, PT, RZ, -R2, RZ ;  /* 0x80000002ff027210 */ /* 0x000fe20007ffe0ff */
[----:B------:R-:W-:Y:S01]  /*1940*/  UMOV UR23, URZ ;  /* 0x000000ff00177c82 */ /* 0x000fe20008000000 */
[----:B--2---:R-:W2:Y:S09]  /*1950*/  MUFU.RCP R15, R16 ;  /* 0x00000010000f7308 */ /* 0x004eb20000001000 */
[----:B------:R-:W-:Y:S01]  /*1960*/  USHF.L.U32 UR30, UR30, 0x6, URZ ;  /* 0x000000061e1e7899 */ /* 0x000fe200080006ff */
[----:B-1----:R-:W-:Y:S01]  /*1970*/  IABS R5, R4 ;  /* 0x0000000400057213 */ /* 0x002fe20000000000 */
[----:B---3--:R-:W-:Y:S01]  /*1980*/  ULEA UR37, UR37, UR4, 0x18 ;  /* 0x0000000425257291 */ /* 0x008fe2000f8ec0ff */
[----:B--2---:R-:W-:-:S03]  /*1990*/  VIADD R15, R15, 0xffffffe ;  /* 0x0ffffffe0f0f7836 */ /* 0x004fc60000000000 */
[----:B------:R-:W-:-:S03]  /*19a0*/  ULEA UR4, UR40, UR37, 0x3 ;  /* 0x0000002528047291 */ /* 0x000fc6000f8e18ff */
[----:B------:R-:W1:Y:S02]  /*19b0*/  F2I.FTZ.U32.TRUNC.NTZ R15, R15 ;  /* 0x0000000f000f7305 */ /* 0x000e64000021f000 */
[----:B-1----:R-:W-:-:S04]  /*19c0*/  IMAD.MOV R6, RZ, RZ, -R15 ;  /* 0x000000ffff067224 */ /* 0x002fc800078e0a0f */
[----:B------:R-:W-:-:S04]  /*19d0*/  IMAD R6, R6, R7, RZ ;  /* 0x0000000706067224 */ /* 0x000fc800078e02ff */
[----:B------:R-:W-:Y:S02]  /*19e0*/  IMAD.HI.U32 R14, R15, R6, R14 ;  /* 0x000000060f0e7227 */ /* 0x000fe400078e000e */
[----:B------:R-:W1:Y:S04]  /*19f0*/  I2F.RP R6, R5 ;  /* 0x0000000500067306 */ /* 0x000e680000209400 */
[----:B------:R-:W-:-:S04]  /*1a00*/  IMAD.HI.U32 R14, R14, R3, RZ ;  /* 0x000000030e0e7227 */ /* 0x000fc800078e00ff */
[----:B------:R-:W-:-:S05]  /*1a10*/  IMAD R2, R14, R2, R3 ;  /* 0x000000020e027224 */ /* 0x000fca00078e0203 */
[----:B------:R-:W-:Y:S01]  /*1a20*/  ISETP.GT.U32.AND P1, PT, R7, R2, PT ;  /* 0x000000020700720c */ /* 0x000fe20003f24070 */
[----:B-1----:R-:W1:-:S12]  /*1a30*/  MUFU.RCP R6, R6 ;  /* 0x0000000600067308 */ /* 0x002e580000001000 */
[----:B------:R-:W-:Y:S01]  /*1a40*/  @!P1 IMAD.IADD R2, R2, 0x1, -R7 ;  /* 0x0000000102029824 */ /* 0x000fe200078e0a07 */
[----:B------:R-:W-:Y:S02]  /*1a50*/  @!P1 IADD3 R14, PT, PT, R14, 0x1, RZ ;  /* 0x000000010e0e9810 */ /* 0x000fe40007ffe0ff */
[----:B------:R-:W-:Y:S02]  /*1a60*/  ISETP.NE.AND P1, PT, R12, RZ, PT ;  /* 0x000000ff0c00720c */ /* 0x000fe40003f25270 */
[----:B----4-:R-:W-:Y:S01]  /*1a70*/  ISETP.GE.U32.AND P2, PT, R2, R7, PT ;  /* 0x000000070200720c */ /* 0x010fe20003f46070 */
[----:B-1----:R-:W-:Y:S01]  /*1a80*/  VIADD R15, R6, 0xffffffe ;  /* 0x0ffffffe060f7836 */ /* 0x002fe20000000000 */
[----:B------:R-:W-:-:S04]  /*1a90*/  LOP3.LUT R2, R19, R12, RZ, 0x3c, !PT ;  /* 0x0000000c13027212 */ /* 0x000fc800078e3cff */
[----:B------:R-:W-:Y:S01]  /*1aa0*/  ISETP.GE.AND P0, PT, R2, RZ, PT ;  /* 0x000000ff0200720c */ /* 0x000fe20003f06270 */
[----:B------:R-:W1:Y:S01]  /*1ab0*/  F2I.FTZ.U32.TRUNC.NTZ R15, R15 ;  /* 0x0000000f000f7305 */ /* 0x000e62000021f000 */
[----:B------:R-:W-:-:S05]  /*1ac0*/  SHF.L.U32 R2, R10, 0x1f, RZ ;  /* 0x0000001f0a027819 */ /* 0x000fca00000006ff */
[----:B------:R-:W-:Y:S01]  /*1ad0*/  @P2 VIADD R14, R14, 0x1 ;  /* 0x000000010e0e2836 */ /* 0x000fe20000000000 */
[----:B------:R2:W3:Y:S03]  /*1ae0*/  SYNCS.PHASECHK.TRANS64.TRYWAIT P2, [UR4+0xd0], R2 ;  /* 0x0000d002ff0075a7 */ /* 0x0004e60008041104 */
[----:B------:R-:W-:Y:S02]  /*1af0*/  IMAD.MOV.U32 R7, RZ, RZ, R14 ;  /* 0x000000ffff077224 */ /* 0x000fe400078e000e */
[----:B------:R-:W-:Y:S02]  /*1b00*/  IMAD.MOV.U32 R14, RZ, RZ, RZ ;  /* 0x000000ffff0e7224 */ /* 0x000fe400078e00ff */
[----:B------:R-:W-:Y:S01]  /*1b10*/  @!P0 IMAD.MOV R7, RZ, RZ, -R7 ;  /* 0x000000ffff078224 */ /* 0x000fe200078e0a07 */
[----:B-1----:R-:W-:Y:S02]  /*1b20*/  IADD3 R3, PT, PT, RZ, -R15, RZ ;  /* 0x8000000fff037210 */ /* 0x002fe40007ffe0ff */
[----:B------:R-:W-:-:S03]  /*1b30*/  @!P1 LOP3.LUT R7, RZ, R12, RZ, 0x33, !PT ;  /* 0x0000000cff079212 */ /* 0x000fc600078e33ff */
[----:B------:R-:W-:Y:S01]  /*1b40*/  IMAD R17, R3, R5, RZ ;  /* 0x0000000503117224 */ /* 0x000fe200078e02ff */
[----:B------:R-:W-:-:S03]  /*1b50*/  IABS R3, R7 ;  /* 0x0000000700037213 */ /* 0x000fc60000000000 */
[----:B------:R-:W-:-:S06]  /*1b60*/  IMAD.HI.U32 R14, R15, R17, R14 ;  /* 0x000000110f0e7227 */ /* 0x000fcc00078e000e */
[----:B------:R-:W-:-:S05]  /*1b70*/  IMAD.HI.U32 R14, R14, R3, RZ ;  /* 0x000000030e0e7227 */ /* 0x000fca00078e00ff */
[----:B------:R-:W-:-:S05]  /*1b80*/  IADD3 R6, PT, PT, -R14, RZ, RZ ;  /* 0x000000ff0e067210 */ /* 0x000fca0007ffe1ff */
[----:B------:R-:W-:Y:S02]  /*1b90*/  IMAD R6, R5, R6, R3 ;  /* 0x0000000605067224 */ /* 0x000fe400078e0203 */
[----:B------:R-:W-:-:S03]  /*1ba0*/  IMAD.MOV R3, RZ, RZ, -R7 ;  /* 0x000000ffff037224 */ /* 0x000fc600078e0a07 */
[----:B------:R-:W-:Y:S01]  /*1bb0*/  ISETP.GT.U32.AND P1, PT, R5, R6, PT ;  /* 0x000000060500720c */ /* 0x000fe20003f24070 */
[----:B------:R-:W-:-:S05]  /*1bc0*/  IMAD R3, R12, R3, R19 ;  /* 0x000000030c037224 */ /* 0x000fca00078e0213 */
[----:B------:R-:W-:-:S07]  /*1bd0*/  R2UR UR18, R3 ;  /* 0x00000000031272ca */ /* 0x000fce00000e0000 */
[----:B------:R-:W-:Y:S01]  /*1be0*/  @!P1 IMAD.IADD R6, R6, 0x1, -R5 ;  /* 0x0000000106069824 */ /* 0x000fe200078e0a05 */
[----:B------:R-:W-:Y:S02]  /*1bf0*/  @!P1 IADD3 R14, PT, PT, R14, 0x1, RZ ;  /* 0x000000010e0e9810 */ /* 0x000fe40007ffe0ff */
[----:B------:R-:W-:Y:S02]  /*1c00*/  ISETP.NE.AND P1, PT, R4, RZ, PT ;  /* 0x000000ff0400720c */ /* 0x000fe40003f25270 */
[----:B------:R-:W-:Y:S01]  /*1c10*/  ISETP.GE.U32.AND P3, PT, R6, R5, PT ;  /* 0x000000050600720c */ /* 0x000fe20003f66070 */
[----:B------:R-:W-:Y:S01]  /*1c20*/  USHF.L.U32 UR18, UR18, 0x6, URZ ;  /* 0x0000000612127899 */ /* 0x000fe200080006ff */
[----:B------:R-:W-:-:S04]  /*1c30*/  LOP3.LUT R5, R7, R4, RZ, 0x3c, !PT ;  /* 0x0000000407057212 */ /* 0x000fc800078e3cff */
[----:B------:R-:W-:-:S07]  /*1c40*/  ISETP.GE.AND P0, PT, R5, RZ, PT ;  /* 0x000000ff0500720c */ /* 0x000fce0003f06270 */
[----:B------:R-:W-:-:S06]  /*1c50*/  @P3 VIADD R14, R14, 0x1 ;  /* 0x000000010e0e3836 */ /* 0x000fcc0000000000 */
[----:B------:R-:W-:Y:S01]  /*1c60*/  @!P0 IMAD.MOV R14, RZ, RZ, -R14 ;  /* 0x000000ffff0e8224 */ /* 0x000fe200078e0a0e */
[----:B------:R-:W-:-:S04]  /*1c70*/  @!P1 LOP3.LUT R14, RZ, R4, RZ, 0x33, !PT ;  /* 0x00000004ff0e9212 */ /* 0x000fc800078e33ff */
[----:B------:R-:W-:-:S05]  /*1c80*/  IADD3 R3, PT, PT, -R14, RZ, RZ ;  /* 0x000000ff0e037210 */ /* 0x000fca0007ffe1ff */
[----:B------:R-:W-:Y:S01]  /*1c90*/  IMAD R7, R4, R3, R7 ;  /* 0x0000000304077224 */ /* 0x000fe200078e0207 */
[----:B--2---:R-:W-:Y:S06]  /*1ca0*/  BRA.U !UP0, `(.L_x_23) ;  /* 0x0000000508407547 */ /* 0x004fec000b800000 */
[----:B------:R-:W1:Y:S01]  /*1cb0*/  LDC.64 R2, c[0x0][0x5d8] ;  /* 0x00017600ff027b82 */ /* 0x000e620000000a00 */
[----:B------:R-:W1:Y:S01]  /*1cc0*/  LDCU.64 UR6, c[0x0][0x5b0] ;  /* 0x0000b600ff0677ac */ /* 0x000e620008000a00 */
[----:B------:R-:W2:Y:S01]  /*1cd0*/  LDCU UR15, c[0x0][0x598] ;  /* 0x0000b300ff0f77ac */ /* 0x000ea20008000800 */
[----:B------:R-:W4:Y:S01]  /*1ce0*/  LDCU UR14, c[0x0][0x58c] ;  /* 0x0000b180ff0e77ac */ /* 0x000f220008000800 */
[----:B------:R-:W1:Y:S01]  /*1cf0*/  LDCU UR13, c[0x0][0x59c] ;  /* 0x0000b380ff0d77ac */ /* 0x000e620008000800 */
[----:B------:R-:W1:Y:S01]  /*1d00*/  LDCU UR12, c[0x0][0x5a0] ;  /* 0x0000b400ff0c77ac */ /* 0x000e620008000800 */
[----:B------:R-:W1:Y:S02]  /*1d10*/  LDCU.64 UR10, c[0x0][0x590] ;  /* 0x0000b200ff0a77ac */ /* 0x000e640008000a00 */
[----:B-1----:R-:W-:Y:S01]  /*1d20*/  IMAD R2, R7, UR6, R2 ;  /* 0x0000000607027c24 */ /* 0x002fe2000f8e0202 */
[----:B------:R-:W1:Y:S01]  /*1d30*/  LDCU.64 UR8, c[0x0][0x5b8] ;  /* 0x0000b700ff0877ac */ /* 0x000e620008000a00 */
[----:B------:R-:W-:Y:S01]  /*1d40*/  IMAD R5, R14, UR7, R3 ;  /* 0x000000070e057c24 */ /* 0x000fe2000f8e0203 */
[----:B------:R-:W1:Y:S01]  /*1d50*/  LDCU.64 UR4, c[0x0][0x5d0] ;  /* 0x0000ba00ff0477ac */ /* 0x000e620008000a00 */
[----:B------:R-:W-:Y:S01]  /*1d60*/  UMOV UR24, URZ ;  /* 0x000000ff00187c82 */ /* 0x000fe20008000000 */
[----:B--2-4-:R-:W-:-:S05]  /*1d70*/  UMOV UR48, UR40 ;  /* 0x0000002800307c82 */ /* 0x014fca0008000000 */
.L_x_29:
[----:B------:R-:W-:Y:S01]  /*1d80*/  @!P6 MOV R4, 0x2000 ;  /* 0x000020000004e802 */ /* 0x000fe20000000f00 */
[----:B------:R-:W-:Y:S01]  /*1d90*/  ULEA UR29, UR48, UR37, 0x3 ;  /* 0x00000025301d7291 */ /* 0x000fe2000f8e18ff */
[----:B---34-:R-:W-:Y:S11]  /*1da0*/  @P2 BRA `(.L_x_24) ;  /* 0x00000000000c2947 */ /* 0x018ff60003800000 */
[----:B------:R-:W-:Y:S04]  /*1db0*/  SHF.L.U32 R6, R10, 0x1f, RZ ;  /* 0x0000001f0a067819 */ /* 0x000fe800000006ff */
[----:B------:R-:W2:Y:S02]  /*1dc0*/  SYNCS.PHASECHK.TRANS64.TRYWAIT P0, [UR29+0xd0], R6 ;  /* 0x0000d006ff0075a7 */ /* 0x000ea4000800111d */
[----:B--2---:R-:W-:Y:S05]  /*1dd0*/  @!P0 BRA `(.L_x_25) ;  /* 0x0000006800188947 */ /* 0x004fea0003800000 */
.L_x_24:
[----:B------:R3:W-:Y:S01]  /*1de0*/  @!P6 SYNCS.ARRIVE.TRANS64 RZ, [UR29], R4 ;  /* 0x00000004ffffe9a7 */ /* 0x0007e2000800001d */
[----:B------:R-:W-:Y:S04]  /*1df0*/  ULOP3.LUT UR6, UR39, 0x2, URZ, 0xfc, !UPT ;  /* 0x0000000227067892 */ /* 0x000fe8000f8efcff */
[----:B------:R-:W-:Y:S09]  /*1e00*/  UISETP.NE.AND UP0, UPT, UR6, 0x2, UPT ;  /* 0x000000020600788c */ /* 0x000ff2000bf05270 */
[----:B------:R-:W-:Y:S05]  /*1e10*/  BRA.U UP0, `(.L_x_26) ;  /* 0x0000000100047547 */ /* 0x000fea000b800000 */
[----:B-1----:R-:W-:Y:S05]  /*1e20*/  BPT.TRAP 0x1 ;  /* 0x000000040000795c */ /* 0x002fea0000300000 */
.L_x_26:
[----:B------:R-:W-:Y:S04]  /*1e30*/  BSSY.RECONVERGENT B0, `(.L_x_27) ;  /* 0x0000003000007945 */ /* 0x000fe80003800200 */
[----:B------:R-:W-:Y:S05]  /*1e40*/  @P5 BRA `(.L_x_28) ;  /* 0x0000000000045947 */ /* 0x000fea0003800000 */
[----:B-1----:R-:W-:Y:S05]  /*1e50*/  BPT.TRAP 0x1 ;  /* 0x000000040000795c */ /* 0x002fea0000300000 */
.L_x_28:
[----:B-1----:R-:W-:Y:S05]  /*1e60*/  BSYNC.RECONVERGENT B0 ;  /* 0x0000000000007941 */ /* 0x002fea0003800200 */
.L_x_27:
[----:B------:R-:W-:Y:S01]  /*1e70*/  UIADD3 UR40, UPT, UPT, UR48, 0x1, URZ ;  /* 0x0000000130287890 */ /* 0x000fe2000fffe0ff */
[----:B--2---:R-:W-:Y:S01]  /*1e80*/  IMAD.MOV.U32 R3, RZ, RZ, 0x3 ;  /* 0x00000003ff037424 */ /* 0x004fe200078e00ff */
[----:B------:R-:W-:Y:S02]  /*1e90*/  ELECT P0, URZ, PT ;  /* 0x0000000000ff782f */ /* 0x000fe40003800000 */
[----:B------:R-:W-:Y:S02]  /*1ea0*/  UISETP.NE.AND UP0, UPT, UR40, 0x1a, UPT ;  /* 0x0000001a2800788c */ /* 0x000fe4000bf05270 */
[----:B------:R-:W-:Y:S02]  /*1eb0*/  USHF.L.U32 UR31, UR24, 0x5, URZ ;  /* 0x00000005181f7899 */ /* 0x000fe400080006ff */
[----:B------:R-:W-:Y:S02]  /*1ec0*/  USEL UR32, URZ, 0x1, UP0 ;  /* 0x00000001ff207887 */ /* 0x000fe40008000000 */
[----:B------:R-:W-:Y:S02]  /*1ed0*/  USEL UR40, UR40, URZ, UP0 ;  /* 0x000000ff28287287 */ /* 0x000fe40008000000 */
[----:B------:R-:W-:Y:S02]  /*1ee0*/  ULOP3.LUT UR6, UR31, UR22, URZ, 0xfc, !UPT ;  /* 0x000000161f067292 */ /* 0x000fe4000f8efcff */
[----:B------:R-:W-:Y:S01]  /*1ef0*/  ULEA UR17, UR40, UR37, 0x3 ;  /* 0x0000002528117291 */ /* 0x000fe2000f8e18ff */
[----:B------:R-:W-:Y:S01]  /*1f00*/  LOP3.LUT R10, R10, UR32, RZ, 0x3c, !PT ;  /* 0x000000200a0a7c12 */ /* 0x000fe2000f8e3cff */
[----:B------:R-:W-:Y:S01]  /*1f10*/  UIMAD.WIDE.U32 UR26, UR6, UR10, URZ ;  /* 0x0000000a061a72a5 */ /* 0x000fe2000f8e00ff */
[----:B---3--:R-:W-:Y:S01]  /*1f20*/  @P0 PRMT R4, R2, 0x40, R5 ;  /* 0x0000004002040816 */ /* 0x008fe20000000005 */
[----:B------:R-:W-:Y:S01]  /*1f30*/  UISETP.NE.AND UP0, UPT, UR14, 0x1, UPT ;  /* 0x000000010e00788c */ /* 0x000fe2000bf05270 */
[----:B------:R-:W-:Y:S01]  /*1f40*/  SHF.L.U32 R6, R10, 0x1f, RZ ;  /* 0x0000001f0a067819 */ /* 0x000fe200000006ff */
[----:B------:R-:W-:Y:S01]  /*1f50*/  USHF.R.U32.HI UR7, URZ, UR11, UR27 ;  /* 0x0000000bff077299 */ /* 0x000fe2000801161b */
[----:B------:R-:W-:Y:S01]  /*1f60*/  @P0 R2UR UR33, R4 ;  /* 0x00000000042102ca */ /* 0x000fe200000e0000 */
[----:B------:R-:W-:Y:S01]  /*1f70*/  UISETP.NE.AND UP2, UPT, UR15, 0x1, UPT ;  /* 0x000000010f00788c */ /* 0x000fe2000bf45270 */
[----:B------:R2:W4:Y:S01]  /*1f80*/  SYNCS.PHASECHK.TRANS64.TRYWAIT P2, [UR17+0xd0], R6 ;  /* 0x0000d006ff0075a7 */ /* 0x0005220008041111 */
[----:B------:R-:W-:Y:S01]  /*1f90*/  USEL UR7, UR6, UR7, !UP0 ;  /* 0x0000000706077287 */ /* 0x000fe2000c000000 */
[----:B------:R-:W-:Y:S01]  /*1fa0*/  @P0 R2UR UR45, R3 ;  /* 0x00000000032d02ca */ /* 0x000fe200000e0000 */
[----:B------:R-:W-:Y:S02]  /*1fb0*/  ULEA UR17, UR48, UR36, 0xb ;  /* 0x0000002430117291 */ /* 0x000fe4000f8e58ff */
[----:B------:R-:W-:Y:S02]  /*1fc0*/  UIMAD.WIDE.U32 UR26, UR7, UR13, URZ ;  /* 0x0000000d071a72a5 */ /* 0x000fe4000f8e00ff */
[----:B------:R-:W-:Y:S02]  /*1fd0*/  UIADD3 UR34, UP1, UPT, UR46, 0x80, URZ ;  /* 0x000000802e227890 */ /* 0x000fe4000ff3e0ff */
[----:B------:R-:W-:Y:S02]  /*1fe0*/  USHF.R.U32.HI UR21, URZ, UR12, UR27 ;  /* 0x0000000cff157299 */ /* 0x000fe4000801161b */
[----:B------:R-:W-:Y:S01]  /*1ff0*/  ULEA UR48, UR48, UR37, 0xc ;  /* 0x0000002530307291 */ /* 0x000fe2000f8e60ff */
[----:B------:R-:W-:Y:S01]  /*2000*/  IMAD.U32 R4, RZ, RZ, UR33 ;  /* 0x00000021ff047e24 */ /* 0x000fe2000f8e00ff */
[----:B------:R-:W-:Y:S02]  /*2010*/  USEL UR21, UR7, UR21, !UP2 ;  /* 0x0000001507157287 */ /* 0x000fe4000d000000 */
[----:B------:R-:W-:Y:S01]  /*2020*/  UIADD3 UR25, UPT, UPT, -UR7, URZ, URZ ;  /* 0x000000ff07197290 */ /* 0x000fe2000fffe1ff */
[----:B------:R-:W-:Y:S01]  /*2030*/  IMAD.U32 R3, RZ, RZ, UR45 ;  /* 0x0000002dff037e24 */ /* 0x000fe2000f8e00ff */
[----:B------:R-:W-:Y:S02]  /*2040*/  UIADD3.X UR35, UPT, UPT, URZ, UR47, URZ, UP1, !UPT ;  /* 0x0000002fff237290 */ /* 0x000fe40008ffe4ff */
[----:B------:R-:W-:Y:S02]  /*2050*/  UIADD3 UR28, UPT, UPT, UR48, 0x3600, URZ ;  /* 0x00003600301c7890 */ /* 0x000fe4000fffe0ff */
[----:B------:R-:W-:Y:S01]  /*2060*/  UIADD3 UR23, UPT, UPT, -UR21, URZ, URZ ;  /* 0x000000ff15177290 */ /* 0x000fe2000fffe1ff */
[----:B------:R-:W-:Y:S01]  /*2070*/  @P0 PRMT R3, R4, 0x5410, R3 ;  /* 0x0000541004030816 */ /* 0x000fe20000000003 */
[----:B------:R-:W-:Y:S02]  /*2080*/  UIMAD UR6, UR14, UR25, UR6 ;  /* 0x000000190e0672a4 */ /* 0x000fe4000f8e0206 */
[----:B------:R-:W-:Y:S01]  /*2090*/  UIADD3 UR32, UP0, UPT, UR46, 0x180, URZ ;  /* 0x000001802e207890 */ /* 0x000fe2000ff1e0ff */
[----:B------:R-:W-:Y:S01]  /*20a0*/  @P0 R2UR UR45, R3 ;  /* 0x00000000032d02ca */ /* 0x000fe200000e0000 */
[----:B------:R-:W-:Y:S02]  /*20b0*/  ULEA UR17, UR17, UR37, 0x1 ;  /* 0x0000002511117291 */ /* 0x000fe4000f8e08ff */
[----:B------:R-:W-:Y:S02]  /*20c0*/  UIMAD UR7, UR15, UR23, UR7 ;  /* 0x000000170f0772a4 */ /* 0x000fe4000f8e0207 */
[----:B------:R-:W-:Y:S01]  /*20d0*/  UIMAD UR19, UR6, UR8, UR4 ;  /* 0x00000008061372a4 */ /* 0x000fe2000f8e0204 */
[----:B------:R-:W-:Y:S01]  /*20e0*/  UMOV UR50, 0x0 ;  /* 0x0000000000327882 */ /* 0x000fe20000000000 */
[----:B------:R-:W-:Y:S01]  /*20f0*/  UMOV UR51, 0x10000000 ;  /* 0x1000000000337882 */ /* 0x000fe20000000000 */
[----:B------:R-:W-:Y:S01]  /*2100*/  UIADD3 UR16, UPT, UPT, UR17, 0x1d600, URZ ;  /* 0x0001d60011107890 */ /* 0x000fe2000fffe0ff */
[----:B------:R2:W-:Y:S01]  /*2110*/  UTMALDG.2D [UR28], [UR34], desc[UR50] ;  /* 0x0000321c220075b4 */ /* 0x0005e20008009000 */
[----:B------:R-:W-:Y:S02]  /*2120*/  UIMAD UR20, UR7, UR9, UR5 ;  /* 0x00000009071472a4 */ /* 0x000fe4000f8e0205 */
[----:B------:R-:W-:Y:S01]  /*2130*/  UIADD3.X UR33, UPT, UPT, URZ, UR47, URZ, UP0, !UPT ;  /* 0x0000002fff217290 */ /* 0x000fe200087fe4ff */
[----:B------:R-:W-:Y:S01]  /*2140*/  UMOV UR17, UR29 ;  /* 0x0000001d00117c82 */ /* 0x000fe20008000000 */
[----:B------:R-:W-:Y:S01]  /*2150*/  UIADD3 UR24, UPT, UPT, UR24, 0x1, URZ ;  /* 0x0000000118187890 */ /* 0x000fe2000fffe0ff */
[----:B------:R-:W-:Y:S01]  /*2160*/  UMOV UR23, UR38 ;  /* 0x0000002600177c82 */ /* 0x000fe20008000000 */
[----:B------:R-:W-:Y:S02]  /*2170*/  UMOV UR48, UR40 ;  /* 0x0000002800307c82 */ /* 0x000fe40008000000 */
[----:B------:R-:W-:Y:S03]  /*2180*/  UISETP.NE.AND UP0, UPT, UR24, UR38, UPT ;  /* 0x000000261800728c */ /* 0x000fe6000bf05270 */
[----:B------:R2:W-:Y:S06]  /*2190*/  UTMALDG.4D.IM2COL.MULTICAST [UR16], [UR32], UR45 ;  /* 0x00000010200073b4 */ /* 0x0005ec000805882d */
[----:B--2---:R-:W-:Y:S05]  /*21a0*/  BRA.U UP0, `(.L_x_29) ;  /* 0xfffffff900f47547 */ /* 0x004fea000b83ffff */
.L_x_23:
[----:B------:R-:W-:Y:S01]  /*21b0*/  ULEA UR4, UR40, UR37, 0x3 ;  /* 0x0000002528047291 */ /* 0x000fe2000f8e18ff */
[----:B------:R-:W-:Y:S01]  /*21c0*/  SHF.L.U32 R2, R10, 0x1f, RZ ;  /* 0x0000001f0a027819 */ /* 0x000fe200000006ff */
[----:B------:R-:W-:Y:S01]  /*21d0*/  @!P4 SYNCS.ARRIVE.TRANS64.A1T0 RZ, [UR37+0x1d8], RZ ;  /* 0x0001d8ffffffc9a7 */ /* 0x000fe20008100025 */
[----:B------:R-:W-:-:S06]  /*21e0*/  UISETP.GT.AND UP0, UPT, UR44, UR43, UPT ;  /* 0x0000002b2c00728c */ /* 0x000fcc000bf04270 */
[----:B------:R1:W2:Y:S03]  /*21f0*/  SYNCS.PHASECHK.TRANS64.TRYWAIT P1, [UR4+0xd0], R2 ;  /* 0x0000d002ff0075a7 */ /* 0x0002a60008021104 */
[----:B------:R-:W-:Y:S05]  /*2200*/  BRA.U !UP0, `(.L_x_30) ;  /* 0x0000000508447547 */ /* 0x000fea000b800000 */
[----:B-1----:R-:W1:Y:S01]  /*2210*/  LDC.64 R2, c[0x0][0x5d8] ;  /* 0x00017600ff027b82 */ /* 0x002e620000000a00 */
[----:B------:R-:W1:Y:S01]  /*2220*/  LDCU.64 UR6, c[0x0][0x5b0] ;  /* 0x0000b600ff0677ac */ /* 0x000e620008000a00 */
[----:B------:R-:W1:Y:S01]  /*2230*/  LDCU UR25, c[0x0][0x598] ;  /* 0x0000b300ff1977ac */ /* 0x000e620008000800 */
[----:B------:R-:W1:Y:S01]  /*2240*/  LDCU UR24, c[0x0][0x58c] ;  /* 0x0000b180ff1877ac */ /* 0x000e620008000800 */
[----:B------:R-:W1:Y:S01]  /*2250*/  LDCU UR19, c[0x0][0x59c] ;  /* 0x0000b380ff1377ac */ /* 0x000e620008000800 */
[----:B------:R-:W1:Y:S01]  /*2260*/  LDCU UR17, c[0x0][0x5a0] ;  /* 0x0000b400ff1177ac */ /* 0x000e620008000800 */
[----:B------:R-:W1:Y:S02]  /*2270*/  LDCU.64 UR20, c[0x0][0x590] ;  /* 0x0000b200ff1477ac */ /* 0x000e640008000a00 */
[----:B-1----:R-:W-:Y:S01]  /*2280*/  IMAD R2, R7, UR6, R2 ;  /* 0x0000000607027c24 */ /* 0x002fe2000f8e0202 */
[----:B------:R-:W1:Y:S01]  /*2290*/  LDCU.64 UR14, c[0x0][0x5b8] ;  /* 0x0000b700ff0e77ac */ /* 0x000e620008000a00 */
[----:B------:R-:W-:Y:S01]  /*22a0*/  IMAD R5, R14, UR7, R3 ;  /* 0x000000070e057c24 */ /* 0x000fe2000f8e0203 */
[----:B------:R-:W1:Y:S01]  /*22b0*/  LDCU.64 UR4, c[0x0][0x5d0] ;  /* 0x0000ba00ff0477ac */ /* 0x000e620008000a00 */
[----:B------:R-:W-:Y:S01]  /*22c0*/  UIADD3 UR16, UPT, UPT, UR41, UR23, URZ ;  /* 0x0000001729107290 */ /* 0x000fe2000fffe0ff */
[----:B------:R-:W-:-:S11]  /*22d0*/  UMOV UR45, UR40 ;  /* 0x00000028002d7c82 */ /* 0x000fd60008000000 */
.L_x_36:
[----:B------:R-:W-:Y:S01]  /*22e0*/  @!P6 MOV R4, 0x2000 ;  /* 0x000020000004e802 */ /* 0x000fe20000000f00 */
[----:B------:R-:W-:Y:S01]  /*22f0*/  ULEA UR33, UR45, UR37, 0x3 ;  /* 0x000000252d217291 */ /* 0x000fe2000f8e18ff */
[----:B--2---:R-:W-:Y:S11]  /*2300*/  @P1 BRA `(.L_x_31) ;  /* 0x00000000000c1947 */ /* 0x004ff60003800000 */
[----:B------:R-:W-:Y:S04]  /*2310*/  SHF.L.U32 R6, R10, 0x1f, RZ ;  /* 0x0000001f0a067819 */ /* 0x000fe800000006ff */
[----:B------:R-:W2:Y:S02]  /*2320*/  SYNCS.PHASECHK.TRANS64.TRYWAIT P0, [UR33+0xd0], R6 ;  /* 0x0000d006ff0075a7 */ /* 0x000ea40008001121 */
[----:B--2---:R-:W-:Y:S05]  /*2330*/  @!P0 BRA `(.L_x_32) ;  /* 0x0000006000d88947 */ /* 0x004fea0003800000 */
.L_x_31:
[----:B------:R1:W-:Y:S01]  /*2340*/  @!P6 SYNCS.ARRIVE.TRANS64 RZ, [UR33], R4 ;  /* 0x00000004ffffe9a7 */ /* 0x0003e20008000021 */
[----:B------:R-:W-:Y:S04]  /*2350*/  ULOP3.LUT UR6, UR39, 0x2, URZ, 0xfc, !UPT ;  /* 0x0000000227067892 */ /* 0x000fe8000f8efcff */
[----:B------:R-:W-:Y:S09]  /*2360*/  UISETP.NE.AND UP0, UPT, UR6, 0x2, UPT ;  /* 0x000000020600788c */ /* 0x000ff2000bf05270 */
[----:B------:R-:W-:Y:S05]  /*2370*/  BRA.U UP0, `(.L_x_33) ;  /* 0x0000000100047547 */ /* 0x000fea000b800000 */
[----:B-1----:R-:W-:Y:S05]  /*2380*/  BPT.TRAP 0x1 ;  /* 0x000000040000795c */ /* 0x002fea0000300000 */
.L_x_33:
[----:B------:R-:W-:Y:S04]  /*2390*/  BSSY.RECONVERGENT B0, `(.L_x_34) ;  /* 0x0000003000007945 */ /* 0x000fe80003800200 */
[----:B------:R-:W-:Y:S05]  /*23a0*/  @P5 BRA `(.L_x_35) ;  /* 0x0000000000045947 */ /* 0x000fea0003800000 */
[----:B-1----:R-:W-:Y:S05]  /*23b0*/  BPT.TRAP 0x1 ;  /* 0x000000040000795c */ /* 0x002fea0000300000 */
.L_x_35:
[----:B-1----:R-:W-:Y:S05]  /*23c0*/  BSYNC.RECONVERGENT B0 ;  /* 0x0000000000007941 */ /* 0x002fea0003800200 */
.L_x_34:
        /* <DEDUP_REMOVED lines=11> */
[----:B------:R-:W-:Y:S01]  /*2480*/  @P0 PRMT R4, R2, 0x40, R5 ;  /* 0x0000004002040816 */ /* 0x000fe20000000005 */
[----:B------:R-:W-:Y:S01]  /*2490*/  UISETP.NE.AND UP0, UPT, UR24, 0x1, UPT ;  /* 0x000000011800788c */ /* 0x000fe2000bf05270 */
[----:B------:R-:W-:Y:S01]  /*24a0*/  SHF.L.U32 R6, R10, 0x1f, RZ ;  /* 0x0000001f0a067819 */ /* 0x000fe200000006ff */
[----:B------:R-:W-:Y:S01]  /*24b0*/  USHF.R.U32.HI UR7, URZ, UR21, UR27 ;  /* 0x00000015ff077299 */ /* 0x000fe2000801161b */
[----:B------:R-:W-:Y:S01]  /*24c0*/  @P0 R2UR UR10, R4 ;  /* 0x00000000040a02ca */ /* 0x000fe200000e0000 */
[----:B------:R-:W-:Y:S01]  /*24d0*/  UISETP.NE.AND UP2, UPT, UR25, 0x1, UPT ;  /* 0x000000011900788c */ /* 0x000fe2000bf45270 */
[----:B------:R1:W2:Y:S01]  /*24e0*/  SYNCS.PHASECHK.TRANS64.TRYWAIT P1, [UR9+0xd0], R6 ;  /* 0x0000d006ff0075a7 */ /* 0x0002a20008021109 */
[----:B------:R-:W-:Y:S01]  /*24f0*/  USEL UR7, UR6, UR7, !UP0 ;  /* 0x0000000706077287 */ /* 0x000fe2000c000000 */
[----:B------:R-:W-:Y:S01]  /*2500*/  @P0 R2UR UR29, R3 ;  /* 0x00000000031d02ca */ /* 0x000fe200000e0000 */
[----:B------:R-:W-:Y:S02]  /*2510*/  UIADD3 UR48, UP1, UPT, UR46, 0x80, URZ ;  /* 0x000000802e307890 */ /* 0x000fe4000ff3e0ff */
[----:B------:R-:W-:Y:S02]  /*2520*/  UIMAD.WIDE.U32 UR26, UR7, UR19, URZ ;  /* 0x00000013071a72a5 */ /* 0x000fe4000f8e00ff */
[----:B------:R-:W-:Y:S02]  /*2530*/  ULEA UR31, UR45, UR37, 0xc ;  /* 0x000000252d1f7291 */ /* 0x000fe4000f8e60ff */
[----:B------:R-:W-:Y:S02]  /*2540*/  USHF.R.U32.HI UR13, URZ, UR17, UR27 ;  /* 0x00000011ff0d7299 */ /* 0x000fe4000801161b */
[----:B------:R-:W-:Y:S01]  /*2550*/  UIADD3 UR27, UPT, UPT, -UR7, URZ, URZ ;  /* 0x000000ff071b7290 */ /* 0x000fe2000fffe1ff */
[----:B------:R-:W-:Y:S01]  /*2560*/  IMAD.U32 R4, RZ, RZ, UR10 ;  /* 0x0000000aff047e24 */ /* 0x000fe2000f8e00ff */
[----:B------:R-:W-:Y:S02]  /*2570*/  USEL UR13, UR7, UR13, !UP2 ;  /* 0x0000000d070d7287 */ /* 0x000fe4000d000000 */
[----:B------:R-:W-:Y:S01]  /*2580*/  ULEA UR9, UR45, UR36, 0xb ;  /* 0x000000242d097291 */ /* 0x000fe2000f8e58ff */
        /* <DEDUP_REMOVED lines=10> */
[----:B------:R-:W-:Y:S02]  /*2630*/  UIMAD UR11, UR6, UR14, UR4 ;  /* 0x0000000e060b72a4 */ /* 0x000fe4000f8e0204 */
[----:B------:R-:W-:Y:S01]  /*2640*/  UIADD3 UR8, UPT, UPT, UR9, 0x1d600, URZ ;  /* 0x0001d60009087890 */ /* 0x000fe2000fffe0ff */
[----:B------:R-:W-:Y:S01]  /*2650*/  UMOV UR50, 0x0 ;  /* 0x0000000000327882 */ /* 0x000fe20000000000 */
[----:B------:R-:W-:Y:S01]  /*2660*/  UMOV UR51, 0x10000000 ;  /* 0x1000000000337882 */ /* 0x000fe20000000000 */
[----:B------:R-:W-:Y:S01]  /*2670*/  UMOV UR34, UR30 ;  /* 0x0000001e00227c82 */ /* 0x000fe20008000000 */
[----:B------:R-:W-:Y:S01]  /*2680*/  UIMAD UR12, UR7, UR15, UR5 ;  /* 0x0000000f070c72a4 */ /* 0x000fe2000f8e0205 */
[----:B------:R1:W-:Y:S01]  /*2690*/  UTMALDG.2D [UR32], [UR48], desc[UR50] ;  /* 0x00003220300075b4 */ /* 0x0003e20008009000 */
[----:B------:R-:W-:Y:S01]  /*26a0*/  UIADD3.X UR29, UPT, UPT, URZ, UR47, URZ, UP0, !UPT ;  /* 0x0000002fff1d7290 */ /* 0x000fe200087fe4ff */
[----:B------:R-:W-:Y:S01]  /*26b0*/  UMOV UR9, UR33 ;  /* 0x0000002100097c82 */ /* 0x000fe20008000000 */
[----:B------:R-:W-:Y:S01]  /*26c0*/  UMOV UR10, UR18 ;  /* 0x00000012000a7c82 */ /* 0x000fe20008000000 */
[----:B------:R-:W-:Y:S01]  /*26d0*/  UIADD3 UR23, UPT, UPT, UR23, 0x1, URZ ;  /* 0x0000000117177890 */ /* 0x000fe2000fffe0ff */
[----:B------:R-:W-:Y:S03]  /*26e0*/  UMOV UR45, UR40 ;  /* 0x00000028002d7c82 */ /* 0x000fe60008000000 */
[----:B------:R-:W-:Y:S02]  /*26f0*/  UISETP.NE.AND UP0, UPT, UR23, UR16, UPT ;  /* 0x000000101700728c */ /* 0x000fe4000bf05270 */
[----:B------:R1:W-:Y:S07]  /*2700*/  UTMALDG.4D.IM2COL.MULTICAST [UR8], [UR28], UR31 ;  /* 0x000000081c0073b4 */ /* 0x0003ee000805881f */
[----:B-1----:R-:W-:Y:S05]  /*2710*/  BRA.U UP0, `(.L_x_36) ;  /* 0xfffffff900f07547 */ /* 0x002fea000b83ffff */
.L_x_30:
[----:B------:R-:W-:Y:S01]  /*2720*/  SHF.L.U32 R3, R8, 0x1f, RZ ;  /* 0x0000001f08037819 */ /* 0x000fe200000006ff */
[----:B------:R-:W-:-:S03]  /*2730*/  NOP ;  /* 0x0000000000007918 */ /* 0x000fc60000000000 */
[----:B------:R-:W3:Y:S02]  /*2740*/  SYNCS.PHASECHK.TRANS64.TRYWAIT P0, [UR37+0x1e0], R3 ;  /* 0x0001e003ff0075a7 */ /* 0x000ee40008001125 */
[----:B---3--:R-:W-:Y:S05]  /*2750*/  @!P0 BRA `(.L_x_37) ;  /* 0x0000005c00e88947 */ /* 0x008fea0003800000 */
.L_x_140:
[----:B------:R-:W3:Y:S01]  /*2760*/  LDS.128 R4, [UR37+0x220] ;  /* 0x00022025ff047984 */ /* 0x000ee20008000c00 */
[----:B------:R-:W-:Y:S01]  /*2770*/  UIADD3 UR4, UPT, UPT, UR37, 0x1e8, URZ ;  /* 0x000001e825047890 */ /* 0x000fe2000fffe0ff */
[----:B--2---:R-:W-:Y:S01]  /*2780*/  ISETP.GE.AND P1, PT, R26, 0x1, PT ;  /* 0x000000011a00780c */ /* 0x004fe20003f26270 */
[----:B------:R-:W-:Y:S01]  /*2790*/  @!PT LDS RZ, [RZ] ;  /* 0x00000000fffff984 */ /* 0x000fe20000000800 */
[----:B------:R-:W-:Y:S01]  /*27a0*/  @!PT LDS RZ, [RZ] ;  /* 0x00000000fffff984 */ /* 0x000fe20000000800 */
[----:B------:R-:W-:Y:S01]  /*27b0*/  @!PT LDS RZ, [RZ] ;  /* 0x00000000fffff984 */ /* 0x000fe20000000800 */
[----:B------:R-:W-:Y:S01]  /*27c0*/  @!PT LDS RZ, [RZ] ;  /* 0x00000000fffff984 */ /* 0x000fe20000000800 */
[----:B------:R2:W-:Y:S06]  /*27d0*/  MEMBAR.ALL.CTA ;  /* 0x0000000000007992 */ /* 0x0005ec0000008000 */
[----:B--2---:R-:W2:Y:S01]  /*27e0*/  FENCE.VIEW.ASYNC.S ;  /* 0x00000000000073c6 */ /* 0x004ea20000000000 */
[----:B------:R-:W-:-:S09]  /*27f0*/  UPRMT UR4, URZ, 0x654, UR4 ;  /* 0x00000654ff047896 */ /* 0x000fd20008000004 */
[----:B--2---:R-:W-:Y:S01]  /*2800*/  SYNCS.ARRIVE.TRANS64.RED.A1T0 RZ, [UR4], RZ ;  /* 0x000000ffffff79a7 */ /* 0x004fe20008100404 */
[----:B---3--:R-:W-:-:S13]  /*2810*/  LOP3.LUT P0, RZ, R6, 0x1, RZ, 0xc0, !PT ;  /* 0x0000000106ff7812 */ /* 0x008fda000780c0ff */
[----:B------:R-:W-:Y:S02]  /*2820*/  @P0 MOV R13, R4 ;  /* 0x00000004000d0202 */ /* 0x000fe40000000f00 */
[----:B------:R-:W-:Y:S01]  /*2830*/  @P0 LOP3.LUT R11, R5, 0xffff, RZ, 0xc0, !PT ;  /* 0x0000ffff050b0812 */ /* 0x000fe200078ec0ff */
[----:B------:R-:W-:Y:S06]  /*2840*/  @!P1 BRA `(.L_x_38) ;  /* 0x0000000000b89947 */ /* 0x000fec0003800000 */
[----:B------:R-:W2:Y:S01]  /*2850*/  LDC.64 R4, c[0x0][0xb18] ;  /* 0x0002c600ff047b82 */ /* 0x000ea20000000a00 */
[----:B------:R-:W-:-:S07]  /*2860*/  ISETP.NE.AND P3, PT, R26, 0x1, PT ;  /* 0x000000011a00780c */ /* 0x000fce0003f65270 */
[----:B------:R-:W3:Y:S08]  /*2870*/  LDC.64 R6, c[0x0][0xb10] ;  /* 0x0002c400ff067b82 */ /* 0x000ef00000000a00 */
[----:B------:R-:W4:Y:S08]  /*2880*/  LDC R14, c[0x0][0xb20] ;  /* 0x0002c800ff0e7b82 */ /* 0x000f300000000800 */
[----:B------:R-:W4:Y:S01]  /*2890*/  LDC R16, c[0x0][0xb0c] ;  /* 0x0002c300ff107b82 */ /* 0x000f220000000800 */
[----:B--2---:R-:W-:Y:S01]  /*28a0*/  IMAD.HI.U32 R15, R0, R5, RZ ;  /* 0x00000005000f7227 */ /* 0x004fe200078e00ff */
[----:B------:R-:W-:-:S03]  /*28b0*/  ISETP.NE.AND P1, PT, R4, 0x1, PT ;  /* 0x000000010400780c */ /* 0x000fc60003f25270 */
[----:B------:R-:W-:-:S03]  /*28c0*/  IMAD.HI.U32 R5, R11, R5, RZ ;  /* 0x000000050b057227 */ /* 0x000fc600078e00ff */
[----:B-1----:R-:W1:Y:S01]  /*28d0*/  LDC.64 R2, c[0x0][0xb28] ;  /* 0x0002ca00ff027b82 */ /* 0x002e620000000a00 */
[----:B---3--:R-:W-:-:S04]  /*28e0*/  IMAD.HI.U32 R18, R9, R6, RZ ;  /* 0x0000000609127227 */ /* 0x008fc800078e00ff */
[----:B------:R-:W-:Y:S01]  /*28f0*/  IMAD.HI.U32 R20, R13, R6, RZ ;  /* 0x000000060d147227 */ /* 0x000fe200078e00ff */
[----:B------:R-:W-:Y:S02]  /*2900*/  SHF.R.U32.HI R18, RZ, R7, R18 ;  /* 0x00000007ff127219 */ /* 0x000fe40000011612 */
[-C--:B----4-:R-:W-:Y:S02]  /*2910*/  SHF.R.U32.HI R15, RZ, R14.reuse, R15 ;  /* 0x0000000eff0f7219 */ /* 0x090fe4000001160f */
[----:B------:R-:W-:Y:S02]  /*2920*/  SHF.R.U32.HI R14, RZ, R14, R5 ;  /* 0x0000000eff0e7219 */ /* 0x000fe40000011605 */
[----:B------:R-:W-:Y:S02]  /*2930*/  SEL R15, R0, R15, !P1 ;  /* 0x0000000f000f7207 */ /* 0x000fe40004800000 */
[----:B------:R-:W-:Y:S02]  /*2940*/  SHF.R.U32.HI R20, RZ, R7, R20 ;  /* 0x00000007ff147219 */ /* 0x000fe40000011614 */
[----:B------:R-:W-:-:S02]  /*2950*/  ISETP.NE.AND P2, PT, R16, 0x1, PT ;  /* 0x000000011000780c */ /* 0x000fc40003f45270 */
[----:B------:R-:W-:Y:S02]  /*2960*/  SEL R5, R11, R14, !P1 ;  /* 0x0000000e0b057207 */ /* 0x000fe40004800000 */
[----:B------:R-:W-:Y:S02]  /*2970*/  SEL R17, R9, R18, !P2 ;  /* 0x0000001209117207 */ /* 0x000fe40005000000 */
[----:B------:R-:W-:Y:S01]  /*2980*/  SEL R7, R13, R20, !P2 ;  /* 0x000000140d077207 */ /* 0x000fe20005000000 */
[----:B-1----:R-:W-:-:S04]  /*2990*/  IMAD.HI.U32 R18, R15, R2, RZ ;  /* 0x000000020f127227 */ /* 0x002fc800078e00ff */
[----:B------:R-:W-:Y:S01]  /*29a0*/  IMAD.HI.U32 R6, R17, R2, RZ ;  /* 0x0000000211067227 */ /* 0x000fe200078e00ff */
[----:B------:R-:W-:-:S04]  /*29b0*/  @P3 SHF.R.U32.HI R15, RZ, R3, R18 ;  /* 0x00000003ff0f3219 */ /* 0x000fc80000011612 */
[----:B------:R-:W-:Y:S01]  /*29c0*/  @P3 SHF.R.U32.HI R17, RZ, R3, R6 ;  /* 0x00000003ff113219 */ /* 0x000fe20000011606 */
[----:B------:R-:W-:-:S04]  /*29d0*/  IMAD R15, R26, R15, RZ ;  /* 0x0000000f1a0f7224 */ /* 0x000fc800078e02ff */
[----:B------:R-:W-:Y:S01]  /*29e0*/  IMAD R6, R26, R17, RZ ;  /* 0x000000111a067224 */ /* 0x000fe200078e02ff */
[----:B------:R-:W-:-:S04]  /*29f0*/  ISETP.GE.AND P1, PT, R5, R15, PT ;  /* 0x0000000f0500720c */ /* 0x000fc80003f26270 */
[----:B------:R-:W-:Y:S01]  /*2a00*/  ISETP.GE.OR P1, PT, R7, R6, P1 ;  /* 0x000000060700720c */ /* 0x000fe20000f26670 */
[----:B------:R-:W-:-:S05]  /*2a10*/  IMAD.HI.U32 R6, R5, R2, RZ ;  /* 0x0000000205067227 */ /* 0x000fca00078e00ff */
[----:B------:R-:W-:-:S04]  /*2a20*/  SHF.R.U32.HI R6, RZ, R3, R6 ;  /* 0x00000003ff067219 */ /* 0x000fc80000011606 */
[----:B------:R-:W-:-:S03]  /*2a30*/  SEL R6, R5, R6, !P3 ;  /* 0x0000000605067207 */ /* 0x000fc60005800000 */
[----:B------:R-:W-:-:S04]  /*2a40*/  @!P1 IMAD.HI.U32 R14, R7, R2, RZ ;  /* 0x00000002070e9227 */ /* 0x000fc800078e00ff */
[----:B------:R-:W-:Y:S01]  /*2a50*/  IMAD.MOV R2, RZ, RZ, -R6 ;  /* 0x000000ffff027224 */ /* 0x000fe200078e0a06 */
[----:B------:R-:W-:-:S03]  /*2a60*/  @!P1 SHF.R.U32.HI R14, RZ, R3, R14 ;  /* 0x00000003ff0e9219 */ /* 0x000fc6000001160e */
[----:B------:R-:W-:Y:S01]  /*2a70*/  IMAD R2, R26, R2, R5 ;  /* 0x000000021a027224 */ /* 0x000fe200078e0205 */
[----:B------:R-:W-:Y:S02]  /*2a80*/  @!P1 SEL R3, R7, R14, !P3 ;  /* 0x0000000e07039207 */ /* 0x000fe40005800000 */
[----:B------:R-:W-:-:S03]  /*2a90*/  IADD3 R14, PT, PT, -R5, RZ, RZ ;  /* 0x000000ff050e7210 */ /* 0x000fc60007ffe1ff */
[--C-:B------:R-:W-:Y:S02]  /*2aa0*/  @!P1 IMAD.IADD R6, R6, 0x1, -R3.reuse ;  /* 0x0000000106069824 */ /* 0x100fe400078e0a03 */
[----:B------:R-:W-:Y:S01]  /*2ab0*/  @!P1 IMAD R3, R2, R17, R3 ;  /* 0x0000001102039224 */ /* 0x000fe200078e0203 */
[----:B------:R-:W-:Y:S01]  /*2ac0*/  IADD3 R2, PT, PT, -R7, RZ, RZ ;  /* 0x000000ff07027210 */ /* 0x000fe20007ffe1ff */
[----:B------:R-:W-:Y:S02]  /*2ad0*/  @!P1 IMAD R5, R26, R6, R7 ;  /* 0x000000061a059224 */ /* 0x000fe400078e0207 */
[----:B------:R-:W-:Y:S02]  /*2ae0*/  IMAD R11, R4, R14, R11 ;  /* 0x0000000e040b7224 */ /* 0x000fe400078e020b */
[----:B------:R-:W-:Y:S02]  /*2af0*/  @!P1 IMAD.MOV.U32 R7, RZ, RZ, R3 ;  /* 0x000000ffff079224 */ /* 0x000fe400078e0003 */
[----:B------:R-:W-:-:S02]  /*2b00*/  IMAD R2, R16, R2, R13 ;  /* 0x0000000210027224 */ /* 0x000fc400078e020d */
[----:B------:R-:W-:Y:S02]  /*2b10*/  IMAD R11, R5, R4, R11 ;  /* 0x00000004050b7224 */ /* 0x000fe400078e020b */
[----:B------:R-:W-:Y:S02]  /*2b20*/  IMAD R13, R7, R16, R2 ;  /* 0x00000010070d7224 */ /* 0x000fe400078e0202 */
.L_x_38:
[----:B------:R-:W2:Y:S02]  /*2b30*/  LDCU UR4, c[0x0][0xb30] ;  /* 0x00016600ff0477ac */ /* 0x000ea40008000800 */
[----:B--2---:R-:W-:-:S09]  /*2b40*/  UISETP.NE.AND UP0, UPT, UR4, 0x1, UPT ;  /* 0x000000010400788c */ /* 0x004fd2000bf05270 */
[----:B------:R-:W-:Y:S05]  /*2b50*/  BRA.U UP0, `(.L_x_39) ;  /* 0x0000000100407547 */ /* 0x000fea000b800000 */
[----:B------:R-:W2:Y:S08]  /*2b60*/  LDC.64 R4, c[0x0][0xb10] ;  /* 0x0002c400ff047b82 */ /* 0x000eb00000000a00 */
[----:B-1----:R-:W1:Y:S08]  /*2b70*/  LDC.64 R2, c[0x0][0xb18] ;  /* 0x0002c600ff027b82 */ /* 0x002e700000000a00 */
[----:B------:R-:W3:Y:S08]  /*2b80*/  LDC R6, c[0x0][0xb20] ;  /* 0x0002c800ff067b82 */ /* 0x000ef00000000800 */
[----:B------:R-:W4:Y:S01]  /*2b90*/  LDC R14, c[0x0][0xb0c] ;  /* 0x0002c300ff0e7b82 */ /* 0x000f220000000800 */
[----:B--2---:R-:W-:-:S05]  /*2ba0*/  IMAD.HI.U32 R4, R13, R4, RZ ;  /* 0x000000040d047227 */ /* 0x004fca00078e00ff */
[----:B------:R-:W-:Y:S01]  /*2bb0*/  SHF.R.U32.HI R4, RZ, R5, R4 ;  /* 0x00000005ff047219 */ /* 0x000fe20000011604 */
[----:B-1----:R-:W-:Y:S01]  /*2bc0*/  IMAD.HI.U32 R3, R11, R3, RZ ;  /* 0x000000030b037227 */ /* 0x002fe200078e00ff */
[----:B------:R-:W-:-:S04]  /*2bd0*/  ISETP.NE.AND P1, PT, R2, 0x1, PT ;  /* 0x000000010200780c */ /* 0x000fc80003f25270 */
[----:B---3--:R-:W-:-:S04]  /*2be0*/  SHF.R.U32.HI R6, RZ, R6, R3 ;  /* 0x00000006ff067219 */ /* 0x008fc80000011603 */
[----:B------:R-:W-:Y:S02]  /*2bf0*/  SEL R3, R11, R6, !P1 ;  /* 0x000000060b037207 */ /* 0x000fe40004800000 */
[----:B----4-:R-:W-:-:S04]  /*2c00*/  ISETP.NE.AND P2, PT, R14, 0x1, PT ;  /* 0x000000010e00780c */ /* 0x010fc80003f45270 */
[----:B------:R-:W-:-:S05]  /*2c10*/  SEL R4, R13, R4, !P2 ;  /* 0x000000040d047207 */ /* 0x000fca0005000000 */
[----:B------:R-:W-:Y:S02]  /*2c20*/  IMAD.IADD R5, R3, 0x1, -R4 ;  /* 0x0000000103057824 */ /* 0x000fe400078e0a04 */
[----:B------:R-:W-:Y:S02]  /*2c30*/  IMAD.IADD R3, R4, 0x1, -R3 ;  /* 0x0000000104037824 */ /* 0x000fe400078e0a03 */
[----:B------:R-:W-:Y:S02]  /*2c40*/  IMAD R13, R5, R14, R13 ;  /* 0x0000000e050d7224 */ /* 0x000fe400078e020d */
[----:B------:R-:W-:-:S07]  /*2c50*/  IMAD R11, R3, R2, R11 ;  /* 0x00000002030b7224 */ /* 0x000fce00078e020b */
.L_x_39:
[----:B------:R-:W-:Y:S01]  /*2c60*/  PLOP3.LUT P4, PT, PT, PT, PT, 0x80, 0x8 ;  /* 0x000000000008781c */ /* 0x000fe20003f8f070 */
[----:B------:R-:W-:Y:S01]  /*2c70*/  IMAD.IADD R37, R13, 0x1, R64 ;  /* 0x000000010d257824 */ /* 0x000fe200078e0240 */
[----:B------:R-:W-:Y:S01]  /*2c80*/  LOP3.LUT R8, R8, 0x1, RZ, 0x3c, !PT ;  /* 0x0000000108087812 */ /* 0x000fe200078e3cff */
[----:B------:R-:W-:Y:S01]  /*2c90*/  IMAD.IADD R19, R11, 0x1, R58 ;  /* 0x000000010b137824 */ /* 0x000fe200078e023a */
[----:B------:R-:W-:Y:S09]  /*2ca0*/  @P0 BRA `(.L_x_40) ;  /* 0xffffffe800f80947 */ /* 0x000ff2000383ffff */
[----:B------:R-:W-:Y:S01]  /*2cb0*/  UIADD3 UR37, UPT, UPT, UR37, 0xd0, URZ ;  /* 0x000000d025257890 */ /* 0x000fe2000fffe0ff */
[----:B-1----:R-:W-:-:S03]  /*2cc0*/  SHF.L.U32 R3, R10, 0x1f, RZ ;  /* 0x0000001f0a037819 */ /* 0x002fc600000006ff */
[----:B------:R-:W-:-:S09]  /*2cd0*/  ULEA UR4, UR40, UR37, 0x3 ;  /* 0x0000002528047291 */ /* 0x000fd2000f8e18ff */
[----:B------:R-:W1:Y:S02]  /*2ce0*/  SYNCS.PHASECHK.TRANS64.TRYWAIT P0, [UR4], R3 ;  /* 0x00000003ff0075a7 */ /* 0x000e640008001104 */
[----:B-1----:R-:W-:Y:S05]  /*2cf0*/  @!P0 BRA `(.L_x_41) ;  /* 0x0000005800988947 */ /* 0x002fea0003800000 */
.L_x_142:
[----:B------:R-:W-:-:S04]  /*2d00*/  UIADD3 UR5, UPT, UPT, UR40, 0x1, URZ ;  /* 0x0000000128057890 */ /* 0x000fc8000fffe0ff */
[----:B------:R-:W-:-:S04]  /*2d10*/  UISETP.NE.AND UP0, UPT, UR5, 0x1a, UPT ;  /* 0x0000001a0500788c */ /* 0x000fc8000bf05270 */
[----:B------:R-:W-:Y:S02]  /*2d20*/  USEL UR6, URZ, 0x1, UP0 ;  /* 0x00000001ff067887 */ /* 0x000fe40008000000 */
[----:B------:R-:W-:-:S04]  /*2d30*/  USEL UR5, UR5, URZ, UP0 ;  /* 0x000000ff05057287 */ /* 0x000fc80008000000 */
[----:B------:R-:W-:Y:S01]  /*2d40*/  ULEA UR4, UR5, UR37, 0x3 ;  /* 0x0000002505047291 */ /* 0x000fe2000f8e18ff */
[----:B------:R-:W-:-:S04]  /*2d50*/  LOP3.LUT R2, R10, UR6, RZ, 0x3c, !PT ;  /* 0x000000060a027c12 */ /* 0x000fc8000f8e3cff */
[----:B-1----:R-:W-:-:S04]  /*2d60*/  SHF.L.U32 R3, R2, 0x1f, RZ ;  /* 0x0000001f02037819 */ /* 0x002fc800000006ff */
[----:B------:R-:W1:Y:S02]  /*2d70*/  SYNCS.PHASECHK.TRANS64.TRYWAIT P0, [UR4], R3 ;  /* 0x00000003ff0075a7 */ /* 0x000e640008001104 */
[----:B-1----:R-:W-:Y:S05]  /*2d80*/  @!P0 BRA `(.L_x_42) ;  /* 0x00000058008c8947 */ /* 0x002fea0003800000 */
.L_x_144:
        /* <DEDUP_REMOVED lines=9> */
.L_x_146:
        /* <DEDUP_REMOVED lines=9> */
.L_x_148:
        /* <DEDUP_REMOVED lines=9> */
.L_x_150:
        /* <DEDUP_REMOVED lines=9> */
.L_x_152:
        /* <DEDUP_REMOVED lines=9> */
.L_x_154:
        /* <DEDUP_REMOVED lines=9> */
.L_x_156:
        /* <DEDUP_REMOVED lines=9> */
.L_x_158:
        /* <DEDUP_REMOVED lines=9> */
.L_x_160:
        /* <DEDUP_REMOVED lines=9> */
.L_x_162:
        /* <DEDUP_REMOVED lines=9> */
.L_x_164:
        /* <DEDUP_REMOVED lines=9> */
.L_x_166:
        /* <DEDUP_REMOVED lines=9> */
.L_x_168:
        /* <DEDUP_REMOVED lines=9> */
.L_x_170:
        /* <DEDUP_REMOVED lines=9> */
.L_x_172:
        /* <DEDUP_REMOVED lines=9> */
.L_x_174:
        /* <DEDUP_REMOVED lines=9> */
.L_x_176:
        /* <DEDUP_REMOVED lines=9> */
.L_x_178:
        /* <DEDUP_REMOVED lines=9> */
.L_x_180:
        /* <DEDUP_REMOVED lines=9> */
.L_x_182:
        /* <DEDUP_REMOVED lines=9> */
.L_x_184:
        /* <DEDUP_REMOVED lines=9> */
.L_x_186:
        /* <DEDUP_REMOVED lines=9> */
.L_x_188:
        /* <DEDUP_REMOVED lines=9> */
.L_x_190:
[----:B------:R-:W-:-:S04]  /*3a80*/  UIADD3 UR5, UPT, UPT, UR5, 0x1, URZ ;  /* 0x0000000105057890 */ /* 0x000fc8000fffe0ff */
[----:B------:R-:W-:-:S04]  /*3a90*/  UISETP.NE.AND UP0, UPT, UR5, 0x1a, UPT ;  /* 0x0000001a0500788c */ /* 0x000fc8000bf05270 */
[----:B------:R-:W-:Y:S02]  /*3aa0*/  USEL UR4, URZ, 0x1, UP0 ;  /* 0x00000001ff047887 */ /* 0x000fe40008000000 */
[----:B------:R-:W-:-:S04]  /*3ab0*/  USEL UR5, UR5, URZ, UP0 ;  /* 0x000000ff05057287 */ /* 0x000fc80008000000 */
[----:B------:R-:W-:Y:S01]  /*3ac0*/  ULEA UR5, UR5, UR37, 0x3 ;  /* 0x0000002505057291 */ /* 0x000fe2000f8e18ff */
[----:B-1----:R-:W-:-:S04]  /*3ad0*/  LOP3.LUT R3, R2, UR4, RZ, 0x3c, !PT ;  /* 0x0000000402037c12 */ /* 0x002fc8000f8e3cff */
[----:B------:R-:W-:Y:S01]  /*3ae0*/  SHF.L.U32 R3, R3, 0x1f, RZ ;  /* 0x0000001f03037819 */ /* 0x000fe200000006ff */
[----:B------:R-:W-:-:S07]  /*3af0*/  IMAD.U32 R0, RZ, RZ, UR5 ;  /* 0x00000005ff007e24 */ /* 0x000fce000f8e00ff */
.L_x_66:
[----:B-1----:R1:W2:Y:S02]  /*3b00*/  SYNCS.PHASECHK.TRANS64.TRYWAIT P0, [R0+URZ], R3 ;  /* 0x00000003000075a7 */ /* 0x0022a400080011ff */
[----:B--2---:R-:W-:Y:S05]  /*3b10*/  @!P0 NANOSLEEP.SYNCS 0x989680 ;  /* 0x009896800000895d */ /* 0x004fea0003900000 */
[----:B------:R-:W2:Y:S02]  /*3b20*/  @!P0 SYNCS.PHASECHK.TRANS64 P0, [R0+URZ], R3 ;  /* 0x00000003000085a7 */ /* 0x000ea400080010ff */
[----:B--2---:R-:W-:Y:S05]  /*3b30*/  @P0 EXIT ;  /* 0x000000000000094d */ /* 0x004fea0003800000 */
[----:B------:R-:W-:Y:S05]  /*3b40*/  BRA `(.L_x_66) ;  /* 0xfffffffc00ec7947 */ /* 0x000fea000383ffff */
.L_x_22:
[----:B------:R-:W-:-:S04]  /*3b50*/  UISETP.NE.AND UP1, UPT, UR45, URZ, UPT ;  /* 0x000000ff2d00728c */ /* 0x000fc8000bf25270 */
[----:B------:R-:W-:-:S09]  /*3b60*/  UISETP.NE.OR UP1, UPT, UR4, 0x1, UP1 ;  /* 0x000000010400788c */ /* 0x000fd20008f25670 */
[----:B------:R-:W-:Y:S05]  /*3b70*/  BRA.U UP1, `(.L_x_67) ;  /* 0x0000000101b07547 */ /* 0x000fea000b800000 */
[----:B------:R-:W-:Y:S01]  /*3b80*/  UMOV UR4, 0x400 ;  /* 0x0000040000047882 */ /* 0x000fe20000000000 */
[----:B------:R-:W-:Y:S01]  /*3b90*/  HFMA2 R2, -RZ, RZ, 0, 5.9604644775390625e-08 ;  /* 0x00000001ff027431 */ /* 0x000fe200000001ff */
[----:B------:R-:W-:Y:S01]  /*3ba0*/  ULEA UR45, UR45, UR4, 0x18 ;  /* 0x000000042d2d7291 */ /* 0x000fe2000f8ec0ff */
[----:B------:R-:W-:Y:S01]  /*3bb0*/  ISETP.GE.U32.AND P0, PT, R8, 0x2, PT ;  /* 0x000000020800780c */ /* 0x000fe20003f06070 */
[----:B------:R-:W-:Y:S02]  /*3bc0*/  IMAD.MOV.U32 R3, RZ, RZ, RZ ;  /* 0x000000ffff037224 */ /* 0x000fe400078e00ff */
[----:B------:R-:W-:Y:S02]  /*3bd0*/  UIADD3 UR6, UPT, UPT, UR45, 0x1e8, URZ ;  /* 0x000001e82d067890 */ /* 0x000fe4000fffe0ff */
[----:B------:R-:W-:Y:S02]  /*3be0*/  UIADD3 UR7, UPT, UPT, UR45, 0x1e0, URZ ;  /* 0x000001e02d077890 */ /* 0x000fe4000fffe0ff */
[----:B------:R-:W-:-:S12]  /*3bf0*/  UPRMT UR6, URZ, 0x654, UR6 ;  /* 0x00000654ff067896 */ /* 0x000fd80008000006 */
.L_x_70:
[----:B------:R-:W-:Y:S01]  /*3c00*/  SHF.L.U32 R7, R2, 0x1f, RZ ;  /* 0x0000001f02077819 */ /* 0x000fe200000006ff */
[----:B------:R-:W-:Y:S02]  /*3c10*/  IMAD.U32 R9, RZ, RZ, UR7 ;  /* 0x00000007ff097e24 */ /* 0x000fe4000f8e00ff */
[----:B------:R-:W-:Y:S01]  /*3c20*/  @!P0 IMAD.MOV.U32 R5, RZ, RZ, 0x10 ;  /* 0x00000010ff058424 */ /* 0x000fe200078e00ff */
[----:B------:R-:W2:Y:S02]  /*3c30*/  SYNCS.PHASECHK.TRANS64.TRYWAIT P1, [UR45+0x1e8], R7 ;  /* 0x0001e807ff0075a7 */ /* 0x000ea4000802112d */
[----:B------:R-:W-:-:S04]  /*3c40*/  PRMT R9, R8, 0x654, R9 ;  /* 0x0000065408097816 */ /* 0x000fc80000000009 */
[----:B------:R-:W-:Y:S01]  /*3c50*/  SEL R0, R9, R0, !P0 ;  /* 0x0000000009007207 */ /* 0x000fe20004000000 */
[----:B--2---:R-:W-:Y:S06]  /*3c60*/  @!P1 BRA `(.L_x_68) ;  /* 0x0000005400149947 */ /* 0x004fec0003800000 */
.L_x_192:
[----:B------:R-:W-:Y:S01]  /*3c70*/  UIADD3 UR4, UPT, UPT, UR45, 0x220, URZ ;  /* 0x000002202d047890 */ /* 0x000fe2000fffe0ff */
[----:B------:R3:W-:Y:S01]  /*3c80*/  @!P0 SYNCS.ARRIVE.TRANS64.RED RZ, [R0+URZ], R5 ;  /* 0x0000000500ff89a7 */ /* 0x0007e200080004ff */
[----:B------:R-:W-:Y:S01]  /*3c90*/  UIADD3 UR5, UPT, UPT, UR45, 0x1e0, URZ ;  /* 0x000001e02d057890 */ /* 0x000fe2000fffe0ff */
[----:B------:R-:W-:-:S08]  /*3ca0*/  LOP3.LUT R2, R2, 0x1, RZ, 0x3c, !PT ;  /* 0x0000000102027812 */ /* 0x000fd000078e3cff */
[----:B------:R-:W-:Y:S06]  /*3cb0*/  UGETNEXTWORKID.BROADCAST [UR4], [UR5] ;  /* 0x00000000040073ca */ /* 0x000fec0008000100 */
[----:B---3--:R-:W-:-:S04]  /*3cc0*/  SHF.L.U32 R5, R3, 0x1f, RZ ;  /* 0x0000001f03057819 */ /* 0x008fc800000006ff */
[----:B------:R-:W3:Y:S02]  /*3cd0*/  SYNCS.PHASECHK.TRANS64.TRYWAIT P1, [UR45+0x1e0], R5 ;  /* 0x0001e005ff0075a7 */ /* 0x000ee4000802112d */
[----:B---3--:R-:W-:Y:S05]  /*3ce0*/  @!P1 BRA `(.L_x_69) ;  /* 0x00000054000c9947 */ /* 0x008fea0003800000 */
.L_x_194:
[----:B--2---:R-:W2:Y:S01]  /*3cf0*/  LDS.128 R4, [UR45+0x220] ;  /* 0x0002202dff047984 */ /* 0x004ea20008000c00 */
[----:B------:R-:W-:Y:S01]  /*3d00*/  LOP3.LUT R3, R3, 0x1, RZ, 0x3c, !PT ;  /* 0x0000000103037812 */ /* 0x000fe200078e3cff */
[----:B------:R-:W-:Y:S01]  /*3d10*/  @!PT LDS RZ, [RZ] ;  /* 0x00000000fffff984 */ /* 0x000fe20000000800 */
[----:B------:R-:W-:Y:S01]  /*3d20*/  @!PT LDS RZ, [RZ] ;  /* 0x00000000fffff984 */ /* 0x000fe20000000800 */
[----:B------:R-:W-:Y:S01]  /*3d30*/  @!PT LDS RZ, [RZ] ;  /* 0x00000000fffff984 */ /* 0x000fe20000000800 */
[----:B------:R-:W-:Y:S01]  /*3d40*/  @!PT LDS RZ, [RZ] ;  /* 0x00000000fffff984 */ /* 0x000fe20000000800 */
[----:B------:R3:W-:Y:S06]  /*3d50*/  MEMBAR.ALL.CTA ;  /* 0x0000000000007992 */ /* 0x0007ec0000008000 */
[----:B---3--:R-:W3:Y:S02]  /*3d60*/  FENCE.VIEW.ASYNC.S ;  /* 0x00000000000073c6 */ /* 0x008ee40000000000 */
[----:B---3--:R-:W-:Y:S01]  /*3d70*/  SYNCS.ARRIVE.TRANS64.RED.A1T0 RZ, [UR6], RZ ;  /* 0x000000ffffff79a7 */ /* 0x008fe20008100406 */
[----:B--2---:R-:W-:-:S13]  /*3d80*/  LOP3.LUT P1, RZ, R6, 0x1, RZ, 0xc0, !PT ;  /* 0x0000000106ff7812 */ /* 0x004fda000782c0ff */
[----:B------:R-:W-:Y:S05]  /*3d90*/  @P1 BRA `(.L_x_70) ;  /* 0xfffffffc00981947 */ /* 0x000fea000383ffff */
[----:B------:R-:W-:-:S04]  /*3da0*/  SHF.L.U32 R0, R2, 0x1f, RZ ;  /* 0x0000001f02007819 */ /* 0x000fc800000006ff */
[----:B------:R-:W2:Y:S02]  /*3db0*/  SYNCS.PHASECHK.TRANS64 P0, [UR45+0x1e8], R0 ;  /* 0x0001e800ff0075a7 */ /* 0x000ea4000800102d */
[----:B-12---:R-:W-:Y:S05]  /*3dc0*/  @P0 EXIT ;  /* 0x000000000000094d */ /* 0x006fea0003800000 */
[----:B------:R-:W-:-:S07]  /*3dd0*/  MOV R0, UR45 ;  /* 0x0000002d00007c02 */ /* 0x000fce0008000f00 */
.L_x_71:
[----:B-1----:R-:W-:-:S04]  /*3de0*/  SHF.L.U32 R3, R2, 0x1f, RZ ;  /* 0x0000001f02037819 */ /* 0x002fc800000006ff */
[----:B------:R1:W2:Y:S03]  /*3df0*/  SYNCS.PHASECHK.TRANS64.TRYWAIT P0, [R0+URZ+0x1e8], R3 ;  /* 0x0001e803000075a7 */ /* 0x0002a600080011ff */
[----:B--2---:R-:W-:Y:S05]  /*3e00*/  @!P0 NANOSLEEP.SYNCS 0x989680 ;  /* 0x009896800000895d */ /* 0x004fea0003900000 */
[----:B------:R-:W2:Y:S02]  /*3e10*/  @!P0 SYNCS.PHASECHK.TRANS64 P0, [R0+URZ+0x1e8], R3 ;  /* 0x0001e803000085a7 */ /* 0x000ea400080010ff */
[----:B--2---:R-:W-:Y:S05]  /*3e20*/  @P0 EXIT ;  /* 0x000000000000094d */ /* 0x004fea0003800000 */
[----:B------:R-:W-:Y:S05]  /*3e30*/  BRA `(.L_x_71) ;  /* 0xfffffffc00e87947 */ /* 0x000fea000383ffff */
.L_x_67:
[----:B------:R-:W-:Y:S05]  /*3e40*/  BRA.U UP4, `(.L_x_72) ;  /* 0x0000000d04447547 */ /* 0x000fea000b800000 */
[----:B------:R-:W-:Y:S01]  /*3e50*/  UMOV UR4, 0x40 ;  /* 0x0000004000047882 */ /* 0x000fe20000000000 */
[----:B------:R-:W-:Y:S01]  /*3e60*/  NOP ;  /* 0x0000000000007918 */ /* 0x000fe20000000000 */
[----:B------:R-:W-:Y:S01]  /*3e70*/  ULEA UR4, UR45, UR4, 0x18 ;  /* 0x000000042d047291 */ /* 0x000fe2000f8ec0ff */
[----:B------:R-:W-:Y:S02]  /*3e80*/  UMOV UR5, 0x400 ;  /* 0x0000040000057882 */ /* 0x000fe40000000000 */
[----:B------:R-:W-:-:S06]  /*3e90*/  ULEA UR45, UR45, UR5, 0x18 ;  /* 0x000000052d2d7291 */ /* 0x000fcc000f8ec0ff */
[----:B------:R-:W2:Y:S02]  /*3ea0*/  LDS.U8 R2, [UR4+0x1c] ;  /* 0x00001c04ff027984 */ /* 0x000ea40008000000 */
[----:B--2---:R-:W-:-:S13]  /*3eb0*/  ISETP.NE.AND P0, PT, R2, RZ, PT ;  /* 0x000000ff0200720c */ /* 0x004fda0003f05270 */
[----:B------:R-:W-:Y:S05]  /*3ec0*/  @P0 BRA `(.L_x_73) ;  /* 0x0000000000580947 */ /* 0x000fea0003800000 */
[----:B------:R-:W-:-:S13]  /*3ed0*/  ELECT P0, URZ, PT ;  /* 0x0000000000ff782f */ /* 0x000fda0003800000 */
[----:B------:R-:W-:Y:S05]  /*3ee0*/  @!P0 BRA `(.L_x_74) ;  /* 0x0000000000608947 */ /* 0x000fea0003800000 */
[----:B------:R-:W-:Y:S01]  /*3ef0*/  UMOV UR5, 0x10 ;  /* 0x0000001000057882 */ /* 0x000fe20000000000 */
[----:B------:R-:W-:Y:S01]  /*3f00*/  HFMA2 R2, -RZ, RZ, 0, 5.9604644775390625e-08 ;  /* 0x00000001ff027431 */ /* 0x000fe200000001ff */
[----:B------:R-:W-:-:S03]  /*3f10*/  MOV R3, 0xffff ;  /* 0x0000ffff00037802 */ /* 0x000fc60000000f00 */
[----:B------:R-:W-:Y:S04]  /*3f20*/  DEPBAR.LE SB2, 0x36 ;  /* 0x0000ad800000791a */ /* 0x000fe80000000000 */
[----:B------:R-:W2:Y:S02]  /*3f30*/  UTCATOMSWS.FIND_AND_SET.ALIGN UP0, UR5, UR5 ;  /* 0x00000005000575e3 */ /* 0x000ea40008000800 */
[----:B--2---:R-:W-:Y:S01]  /*3f40*/  MOV R4, UR5 ;  /* 0x0000000500047c02 */ /* 0x004fe20008000f00 */
[----:B------:R-:W-:Y:S06]  /*3f50*/  BRA.U UP0, `(.L_x_75) ;  /* 0x0000000100187547 */ /* 0x000fec000b800000 */
.L_x_76:
[----:B------:R-:W-:Y:S05]  /*3f60*/  NANOSLEEP 0x64 ;  /* 0x000000640000795d */ /* 0x000fea0003800000 */
[----:B------:R-:W-:-:S05]  /*3f70*/  UMOV UR5, 0x10 ;  /* 0x0000001000057882 */ /* 0x000fca0000000000 */
[----:B------:R-:W-:Y:S04]  /*3f80*/  DEPBAR.LE SB2, 0x36 ;  /* 0x0000ad800000791a */ /* 0x000fe80000000000 */
[----:B------:R-:W2:Y:S02]  /*3f90*/  UTCATOMSWS.FIND_AND_SET.ALIGN UP0, UR5, UR5 ;  /* 0x00000005000575e3 */ /* 0x000ea40008000800 */
[----:B--2---:R-:W-:Y:S01]  /*3fa0*/  MOV R4, UR5 ;  /* 0x0000000500047c02 */ /* 0x004fe20008000f00 */
[----:B------:R-:W-:Y:S05]  /*3fb0*/  BRA.U !UP0, `(.L_x_76) ;  /* 0xfffffffd08e87547 */ /* 0x000fea000b83ffff */
.L_x_75:
[-C--:B------:R-:W-:Y:S02]  /*3fc0*/  SHF.L.U32 R3, R3, R4.reuse, RZ ;  /* 0x0000000403037219 */ /* 0x080fe400000006ff */
[----:B------:R-:W-:Y:S01]  /*3fd0*/  SHF.L.U32 R2, R2, R4, RZ ;  /* 0x0000000402027219 */ /* 0x000fe200000006ff */
[----:B------:R-:W-:Y:S02]  /*3fe0*/  IMAD.SHL.U32 R4, R4, 0x20, RZ ;  /* 0x0000002004047824 */ /* 0x000fe400078e00ff */
[----:B------:R2:W-:Y:S04]  /*3ff0*/  ATOMS.OR RZ, [UR4+0x14], R3 ;  /* 0x00001403ffff798c */ /* 0x0005e8000b000004 */
[----:B------:R2:W-:Y:S04]  /*4000*/  ATOMS.OR RZ, [UR4+0x18], R2 ;  /* 0x00001802ffff798c */ /* 0x0005e8000b000004 */
[----:B------:R2:W-:Y:S01]  /*4010*/  STS [UR45+0x230], R4 ;  /* 0x00023004ff007988 */ /* 0x0005e2000800082d */
[----:B------:R-:W-:Y:S05]  /*4020*/  BRA `(.L_x_74) ;  /* 0x0000000000107947 */ /* 0x000fea0003800000 */
.L_x_73:
[----:B------:R-:W-:-:S05]  /*4030*/  MOV R2, 0xffffffff ;  /* 0xffffffff00027802 */ /* 0x000fca0000000f00 */
[----:B------:R2:W-:Y:S02]  /*4040*/  STS [UR45+0x230], R2 ;  /* 0x00023002ff007988 */ /* 0x0005e4000800082d */
[----:B--2---:R-:W-:Y:S02]  /*4050*/  MOV R2, 0x4070 ;  /* 0x0000407000027802 */ /* 0x004fe40000000f00 */
[----:B-1---5:R-:W-:Y:S05]  /*4060*/  CALL.REL.NOINC `($__internal_1_$__cuda_sm10x_tcgen05_guardrail_trap_phase_invalid_during_alloc) ;  /* 0x0000005400ac7944 */ /* 0x022fea0003c00000 */
.L_x_74:
[----:B------:R-:W-:Y:S05]  /*4070*/  WARPSYNC.ALL ;  /* 0x0000000000007948 */ /* 0x000fea0003800000 */
[----:B------:R-:W3:Y:S01]  /*4080*/  S2UR UR7, SR_CgaCtaId ;  /* 0x00000000000779c3 */ /* 0x000ee20000008800 */
[----:B------:R-:W-:Y:S01]  /*4090*/  UMOV UR4, 0x400 ;  /* 0x0000040000047882 */ /* 0x000fe20000000000 */
[----:B------:R-:W-:-:S06]  /*40a0*/  NOP ;  /* 0x0000000000007918 */ /* 0x000fcc0000000000 */
[----:B------:R-:W-:Y:S06]  /*40b0*/  BAR.ARV 0x6, 0xa0 ;  /* 0x0182800000007b1d */ /* 0x000fec0000002000 */
[----:B------:R-:W4:Y:S01]  /*40c0*/  LDCU UR5, c[0x0][0x390] ;  /* 0x00007200ff0577ac */ /* 0x000f220008000800 */
[----:B------:R-:W-:Y:S01]  /*40d0*/  LOP3.LUT R0, R0, 0xffff, RZ, 0xc0, !PT ;  /* 0x0000ffff00007812 */ /* 0x000fe200078ec0ff */
[----:B------:R-:W-:Y:S02]  /*40e0*/  IMAD.MOV.U32 R11, RZ, RZ, 0x1 ;  /* 0x00000001ff0b7424 */ /* 0x000fe400078e00ff */
[----:B------:R-:W-:Y:S01]  /*40f0*/  IMAD.MOV.U32 R10, RZ, RZ, RZ ;  /* 0x000000ffff0a7224 */ /* 0x000fe200078e00ff */
[----:B------:R-:W-:Y:S01]  /*4100*/  R2UR UR10, R0 ;  /* 0x00000000000a72ca */ /* 0x000fe200000e0000 */
[----:B------:R-:W-:Y:S01]  /*4110*/  IMAD.MOV.U32 R8, RZ, RZ, RZ ;  /* 0x000000ffff087224 */ /* 0x000fe200078e00ff */
[----:B------:R-:W-:Y:S01]  /*4120*/  UMOV UR17, URZ ;  /* 0x000000ff00117c82 */ /* 0x000fe20008000000 */
[----:B------:R-:W-:Y:S01]  /*4130*/  UMOV UR16, URZ ;  /* 0x000000ff00107c82 */ /* 0x000fe20008000000 */
[----:B------:R-:W-:Y:S01]  /*4140*/  UMOV UR22, 0x0 ;  /* 0x0000000000167882 */ /* 0x000fe20000000000 */
[----:B---3--:R-:W-:Y:S01]  /*4150*/  ULEA UR7, UR7, UR4, 0x18 ;  /* 0x0000000407077291 */ /* 0x008fe2000f8ec0ff */
[----:B------:R-:W3:Y:S03]  /*4160*/  LDCU UR4, c[0x0][0x390] ;  /* 0x00007200ff0477ac */ /* 0x000ee60008000800 */
[----:B------:R-:W-:-:S02]  /*4170*/  UIADD3 UR19, UPT, UPT, UR7, 0x3600, URZ ;  /* 0x0000360007137890 */ /* 0x000fc4000fffe0ff */
[----:B----4-:R-:W-:-:S03]  /*4180*/  UIADD3 UR5, UPT, UPT, UR5, 0x1f, URZ ;  /* 0x0000001f05057890 */ /* 0x010fc6000fffe0ff */
[----:B--2---:R-:W2:Y:S01]  /*4190*/  LDS R2, [UR7+0x230] ;  /* 0x00023007ff027984 */ /* 0x004ea20008000800 */
[----:B------:R-:W-:Y:S02]  /*41a0*/  UIADD3 UR18, UPT, UPT, UR7, 0x1d600, URZ ;  /* 0x0001d60007127890 */ /* 0x000fe4000fffe0ff */
[----:B------:R-:W-:Y:S02]  /*41b0*/  USHF.R.S32.HI UR6, URZ, 0x1f, UR5 ;  /* 0x0000001fff067899 */ /* 0x000fe40008011405 */
[----:B------:R-:W-:Y:S02]  /*41c0*/  USHF.R.U32.HI UR19, URZ, 0x4, UR19 ;  /* 0x00000004ff137899 */ /* 0x000fe40008011613 */
[----:B------:R-:W-:Y:S02]  /*41d0*/  ULEA.HI UR6, UR6, UR5, URZ, 0x5 ;  /* 0x0000000506067291 */ /* 0x000fe4000f8f28ff */
[----:B------:R-:W-:Y:S02]  /*41e0*/  UIADD3 UR5, UPT, UPT, UR7, 0x1e8, URZ ;  /* 0x000001e807057890 */ /* 0x000fe4000fffe0ff */
[----:B------:R-:W-:-:S02]  /*41f0*/  USHF.R.S32.HI UR6, URZ, 0x5, UR6 ;  /* 0x00000005ff067899 */ /* 0x000fc40008011406 */
[----:B------:R-:W-:Y:S02]  /*4200*/  USHF.R.U32.HI UR18, URZ, 0x4, UR18 ;  /* 0x00000004ff127899 */ /* 0x000fe40008011612 */
[----:B------:R-:W-:Y:S02]  /*4210*/  UISETP.LT.AND UP0, UPT, UR6, 0x1, UPT ;  /* 0x000000010600788c */ /* 0x000fe4000bf01270 */
[----:B------:R-:W-:Y:S02]  /*4220*/  UPRMT UR5, URZ, 0x654, UR5 ;  /* 0x00000654ff057896 */ /* 0x000fe40008000005 */
[----:B------:R-:W-:Y:S02]  /*4230*/  USEL UR11, UR6, 0x1, !UP0 ;  /* 0x00000001060b7887 */ /* 0x000fe4000c000000 */
[----:B------:R-:W-:Y:S02]  /*4240*/  ULOP3.LUT UR19, UR19, 0x3fff, URZ, 0xc0, !UPT ;  /* 0x00003fff13137892 */ /* 0x000fe4000f8ec0ff */
[----:B------:R-:W-:-:S02]  /*4250*/  ULOP3.LUT UR18, UR18, 0x3fff, URZ, 0xc0, !UPT ;  /* 0x00003fff12127892 */ /* 0x000fc4000f8ec0ff */
[----:B------:R-:W-:Y:S02]  /*4260*/  UIADD3 UR11, UPT, UPT, -UR11, URZ, URZ ;  /* 0x000000ff0b0b7290 */ /* 0x000fe4000fffe1ff */
[----:B---3--:R-:W-:Y:S01]  /*4270*/  UISETP.GE.AND UP3, UPT, UR4, 0x1, UPT ;  /* 0x000000010400788c */ /* 0x008fe2000bf66270 */
[----:B------:R-:W-:Y:S01]  /*4280*/  UMOV UR23, 0x4118010 ;  /* 0x0411801000177882 */ /* 0x000fe20000000000 */
[----:B------:R-:W-:Y:S01]  /*4290*/  UMOV UR20, 0x0 ;  /* 0x0000000000147882 */ /* 0x000fe20000000000 */
[----:B------:R-:W-:Y:S01]  /*42a0*/  UMOV UR21, 0x4118010 ;  /* 0x0411801000157882 */ /* 0x000fe20000000000 */
[C---:B--2---:R-:W-:Y:S01]  /*42b0*/  VIADD R5, R2.reuse, 0x40 ;  /* 0x0000004002057836 */ /* 0x044fe20000000000 */
[----:B------:R-:W-:-:S04]  /*42c0*/  LOP3.LUT R4, R2, 0xffff, RZ, 0xc0, !PT ;  /* 0x0000ffff02047812 */ /* 0x000fc800078ec0ff */
[----:B------:R-:W-:-:S05]  /*42d0*/  LOP3.LUT R5, R5, 0xffff, RZ, 0xc0, !PT ;  /* 0x0000ffff05057812 */ /* 0x000fca00078ec0ff */
[----:B------:R2:W-:Y:S02]  /*42e0*/  STL.64 [R1], R4 ;  /* 0x0000000401007387 */ /* 0x0005e40000100a00 */
.L_x_83:
[----:B--2---:R-:W-:-:S04]  /*42f0*/  SHF.L.U32 R3, R10, 0x1f, RZ ;  /* 0x0000001f0a037819 */ /* 0x004fc800000006ff */
[----:B---3--:R-:W3:Y:S02]  /*4300*/  SYNCS.PHASECHK.TRANS64.TRYWAIT P0, [UR7+0x1e0], R3 ;  /* 0x0001e003ff0075a7 */ /* 0x008ee40008001107 */
[----:B---3--:R-:W-:Y:S05]  /*4310*/  @!P0 BRA `(.L_x_77) ;  /* 0x0000004c00988947 */ /* 0x008fea0003800000 */
.L_x_196:
[----:B--2---:R-:W2:Y:S01]  /*4320*/  LDS.128 R4, [UR7+0x220] ;  /* 0x00022007ff047984 */ /* 0x004ea20008000c00 */
[----:B------:R-:W-:Y:S01]  /*4330*/  ULEA UR9, UR17, UR7, 0x3 ;  /* 0x0000000711097291 */ /* 0x000fe2000f8e18ff */
[----:B---3--:R-:W-:Y:S01]  /*4340*/  SHF.L.U32 R3, R11, 0x1f, RZ ;  /* 0x0000001f0b037819 */ /* 0x008fe200000006ff */
[----:B------:R-:W-:Y:S01]  /*4350*/  @!PT LDS RZ, [RZ] ;  /* 0x00000000fffff984 */ /* 0x000fe20000000800 */
[----:B------:R-:W-:Y:S01]  /*4360*/  @!PT LDS RZ, [RZ] ;  /* 0x00000000fffff984 */ /* 0x000fe20000000800 */
[----:B------:R-:W-:Y:S01]  /*4370*/  @!PT LDS RZ, [RZ] ;  /* 0x00000000fffff984 */ /* 0x000fe20000000800 */
[----:B------:R-:W-:Y:S01]  /*4380*/  @!PT LDS RZ, [RZ] ;  /* 0x00000000fffff984 */ /* 0x000fe20000000800 */
[----:B------:R3:W-:Y:S06]  /*4390*/  MEMBAR.ALL.CTA ;  /* 0x0000000000007992 */ /* 0x0007ec0000008000 */
[----:B---3--:R-:W3:Y:S02]  /*43a0*/  FENCE.VIEW.ASYNC.S ;  /* 0x00000000000073c6 */ /* 0x008ee40000000000 */
[----:B---3--:R-:W-:Y:S01]  /*43b0*/  SYNCS.ARRIVE.TRANS64.RED.A1T0 RZ, [UR5], RZ ;  /* 0x000000ffffff79a7 */ /* 0x008fe20008100405 */
[----:B------:R-:W3:Y:S02]  /*43c0*/  SYNCS.PHASECHK.TRANS64.TRYWAIT P0, [UR9+0x200], R3 ;  /* 0x00020003ff0075a7 */ /* 0x000ee40008001109 */
[----:B--23--:R-:W-:Y:S05]  /*43d0*/  @!P0 BRA `(.L_x_78) ;  /* 0x0000004c00808947 */ /* 0x00cfea0003800000 */
.L_x_198:
[----:B------:R-:W-:Y:S05]  /*43e0*/  BRA.U !UP3, `(.L_x_79) ;  /* 0x000000010bc87547 */ /* 0x000fea000b800000 */
[----:B--2---:R-:W-:Y:S01]  /*43f0*/  IMAD.U32 R0, RZ, RZ, UR17 ;  /* 0x00000011ff007e24 */ /* 0x004fe2000f8e00ff */
[----:B------:R-:W-:-:S04]  /*4400*/  ULEA UR4, UR16, UR7, 0x3 ;  /* 0x0000000710047291 */ /* 0x000fc8000f8e18ff */
[----:B------:R-:W-:Y:S02]  /*4410*/  LEA R3, R0, R1, 0x2 ;  /* 0x0000000100037211 */ /* 0x000fe400078e10ff */
[----:B------:R-:W-:-:S04]  /*4420*/  SHF.L.U32 R0, R8, 0x1f, RZ ;  /* 0x0000001f08007819 */ /* 0x000fc800000006ff */
[----:B------:R-:W5:Y:S01]  /*4430*/  LDL R3, [R3] ;  /* 0x0000000003037983 */ /* 0x000f620000100800 */
[----:B------:R2:W3:Y:S01]  /*4440*/  SYNCS.PHASECHK.TRANS64.TRYWAIT P1, [UR4], R0 ;  /* 0x00000000ff0075a7 */ /* 0x0004e20008021104 */
[----:B------:R-:W-:Y:S01]  /*4450*/  UPLOP3.LUT UP4, UPT, UPT, UPT, UPT, 0x40, 0x4 ;  /* 0x000000000004789c */ /* 0x000fe20003f8e870 */
[----:B------:R-:W-:Y:S01]  /*4460*/  UMOV UR15, UR11 ;  /* 0x0000000b000f7c82 */ /* 0x000fe20008000000 */
[----:B------:R-:W-:Y:S01]  /*4470*/  UMOV UR14, UR6 ;  /* 0x00000006000e7c82 */ /* 0x000fe20008000000 */
[----:B------:R-:W-:-:S08]  /*4480*/  UMOV UR13, UR16 ;  /* 0x00000010000d7c82 */ /* 0x000fd00008000000 */
.L_x_82:
[----:B------:R-:W-:Y:S02]  /*4490*/  UIADD3 UR15, UPT, UPT, UR15, 0x1, URZ ;  /* 0x000000010f0f7890 */ /* 0x000fe4000fffe0ff */
[----:B----4-:R-:W-:Y:S02]  /*44a0*/  ULEA UR8, UR13, UR7, 0x3 ;  /* 0x000000070d087291 */ /* 0x010fe4000f8e18ff */
[----:B------:R-:W-:Y:S01]  /*44b0*/  UISETP.NE.AND UP0, UPT, UR15, URZ, UPT ;  /* 0x000000ff0f00728c */ /* 0x000fe2000bf05270 */
[----:B--23--:R-:W-:Y:S10]  /*44c0*/  @P1 BRA `(.L_x_80) ;  /* 0x00000000000c1947 */ /* 0x00cff40003800000 */
[----:B------:R-:W-:Y:S04]  /*44d0*/  SHF.L.U32 R9, R8, 0x1f, RZ ;  /* 0x0000001f08097819 */ /* 0x000fe800000006ff */
[----:B------:R-:W3:Y:S02]  /*44e0*/  SYNCS.PHASECHK.TRANS64.TRYWAIT P0, [UR8], R9 ;  /* 0x00000009ff0075a7 */ /* 0x000ee40008001108 */
[----:B---3--:R-:W-:Y:S05]  /*44f0*/  @!P0 BRA `(.L_x_81) ;  /* 0x0000004c00508947 */ /* 0x008fea0003800000 */
.L_x_80:
[----:B------:R-:W-:Y:S01]  /*4500*/  UISETP.NE.AND UP1, UPT, UR14, 0x1, UPT ;  /* 0x000000010e00788c */ /* 0x000fe2000bf25270 */
[----:B------:R-:W-:Y:S01]  /*4510*/  PLOP3.LUT P1, PT, PT, PT, PT, 0x80, 0x8 ;  /* 0x000000000008781c */ /* 0x000fe20003f2f070 */
[----:B------:R-:W-:Y:S02]  /*4520*/  UIADD3 UR16, UPT, UPT, UR13, 0x1, URZ ;  /* 0x000000010d107890 */ /* 0x000fe4000fffe0ff */
[----:B------:R-:W-:Y:S02]  /*4530*/  ULEA UR24, UR13, UR19, 0x8 ;  /* 0x000000130d187291 */ /* 0x000fe4000f8e40ff */
[----:B------:R-:W-:Y:S01]  /*4540*/  UISETP.NE.AND UP2, UPT, UR16, 0x1a, UPT ;  /* 0x0000001a1000788c */ /* 0x000fe2000bf45270 */
[----:B------:R-:W-:Y:S01]  /*4550*/  PLOP3.LUT P0, PT, PT, PT, UP1, 0x80, 0x8 ;  /* 0x000000000008781c */ /* 0x000fe20003f0f018 */
[----:B------:R-:W-:Y:S02]  /*4560*/  ULEA UR26, UR13, UR18, 0x8 ;  /* 0x000000120d1a7291 */ /* 0x000fe4000f8e40ff */
[----:B------:R-:W-:Y:S02]  /*4570*/  USEL UR12, URZ, 0x1, UP2 ;  /* 0x00000001ff0c7887 */ /* 0x000fe40009000000 */
[----:B------:R-:W-:Y:S02]  /*4580*/  USEL UR16, UR16, URZ, UP2 ;  /* 0x000000ff10107287 */ /* 0x000fe40009000000 */
[----:B------:R-:W-:Y:S02]  /*4590*/  UIADD3 UR28, UPT, UPT, UR24, 0x80, URZ ;  /* 0x00000080181c7890 */ /* 0x000fe4000fffe0ff */
[----:B------:R-:W-:Y:S01]  /*45a0*/  @UP1 ULEA UR4, UR16, UR7, 0x3 ;  /* 0x0000000710041291 */ /* 0x000fe2000f8e18ff */
[----:B------:R-:W-:Y:S01]  /*45b0*/  LOP3.LUT R8, R8, UR12, RZ, 0x3c, !PT ;  /* 0x0000000c08087c12 */ /* 0x000fe2000f8e3cff */
[----:B------:R-:W-:Y:S02]  /*45c0*/  UIADD3 UR30, UPT, UPT, UR26, 0x80, URZ ;  /* 0x000000801a1e7890 */ /* 0x000fe4000fffe0ff */
[----:B------:R-:W-:Y:S01]  /*45d0*/  UIADD3 UR8, UPT, UPT, UR8, 0xd0, URZ ;  /* 0x000000d008087890 */ /* 0x000fe2000fffe0ff */
[----:B--2---:R-:W-:Y:S01]  /*45e0*/  @P0 SHF.L.U32 R0, R8, 0x1f, RZ ;  /* 0x0000001f08000819 */ /* 0x004fe200000006ff */
[----:B------:R-:W-:Y:S01]  /*45f0*/  UMOV UR25, 0x40004040 ;  /* 0x4000404000197882 */ /* 0x000fe20000000000 */
[----:B------:R-:W-:Y:S01]  /*4600*/  UMOV UR27, 0x40004040 ;  /* 0x40004040001b7882 */ /* 0x000fe20000000000 */
[----:B------:R-:W-:Y:S01]  /*4610*/  UMOV UR29, 0x40004040 ;  /* 0x40004040001d7882 */ /* 0x000fe20000000000 */
[----:B------:R4:W2:Y:S01]  /*4620*/  @P0 SYNCS.PHASECHK.TRANS64.TRYWAIT P1, [UR4], R0 ;  /* 0x00000000ff0005a7 */ /* 0x0008a20008021104 */
[----:B------:R-:W-:Y:S11]  /*4630*/  ELECT P0, URZ, PT ;  /* 0x0000000000ff782f */ /* 0x000ff60003800000 */
[----:B------:R-:W-:Y:S02]  /*4640*/  @!UPT UIADD3 URZ, UPT, UPT, URZ, URZ, URZ ;  /* 0x000000fffffff290 */ /* 0x000fe4000fffe0ff */
[C---:B-----5:R-:W-:Y:S02]  /*4650*/  @P0 R2UR.BROADCAST UR12, R3.reuse ;  /* 0x00000000030c02ca */ /* 0x060fe400008e0000 */
[----:B------:R-:W-:Y:S11]  /*4660*/  ELECT P0, URZ, PT ;  /* 0x0000000000ff782f */ /* 0x000ff60003800000 */
[----:B------:R-:W-:Y:S02]  /*4670*/  @!UPT UIADD3 URZ, UPT, UPT, URZ, URZ, URZ ;  /* 0x000000fffffff290 */ /* 0x000fe4000fffe0ff */
[----:B------:R-:W-:Y:S01]  /*4680*/  @P0 R2UR.BROADCAST UR4, R3 ;  /* 0x00000000030402ca */ /* 0x000fe200008e0000 */
[----:B------:R-:W-:Y:S01]  /*4690*/  UIADD3 UR14, UPT, UPT, UR14, -0x1, URZ ;  /* 0xffffffff0e0e7890 */ /* 0x000fe2000fffe0ff */
[----:B------:R-:W-:Y:S01]  /*46a0*/  UMOV UR31, 0x40004040 ;  /* 0x40004040001f7882 */ /* 0x000fe20000000000 */
[----:B------:R-:W-:Y:S01]  /*46b0*/  UMOV UR13, UR16 ;  /* 0x00000010000d7c82 */ /* 0x000fe20008000000 */
[----:B------:R4:W-:Y:S01]  /*46c0*/  UTCHMMA gdesc[UR24], gdesc[UR26], tmem[UR12], tmem[UR22], idesc[UR23], UP4 ;  /* 0x00ff161a180075ea */ /* 0x0009e2000a00000c */
[----:B------:R-:W-:Y:S08]  /*46d0*/  UPLOP3.LUT UP4, UPT, UPT, UPT, UPT, 0x80, 0x8 ;  /* 0x000000000008789c */ /* 0x000ff00003f8f070 */
[----:B------:R4:W-:Y:S01]  /*46e0*/  UTCHMMA gdesc[UR28], gdesc[UR30], tmem[UR4], tmem[UR20], idesc[UR21], UPT ;  /* 0x00ff141e1c0075ea */ /* 0x0009e2000b800004 */
[----:B------:R4:W-:Y:S01]  /*46f0*/  UTCBAR.MULTICAST [UR8], URZ, UR10 ;  /* 0x000000ff080073e9 */ /* 0x0009e2000800080a */
[----:B------:R-:W-:Y:S05]  /*4700*/  BRA.U UP0, `(.L_x_82) ;  /* 0xfffffffd00607547 */ /* 0x000fea000b83ffff */
.L_x_79:
[----:B------:R-:W-:Y:S01]  /*4710*/  UIADD3 UR17, UPT, UPT, UR17, 0x1, URZ ;  /* 0x0000000111117890 */ /* 0x000fe2000fffe0ff */
[----:B------:R-:W-:Y:S01]  /*4720*/  LOP3.LUT P0, RZ, R6, 0x1, RZ, 0xc0, !PT ;  /* 0x0000000106ff7812 */ /* 0x000fe2000780c0ff */
[----:B------:R-:W-:Y:S01]  /*4730*/  UIADD3 UR9, UPT, UPT, UR9, 0x1f0, URZ ;  /* 0x000001f009097890 */ /* 0x000fe2000fffe0ff */
[----:B------:R-:W-:Y:S01]  /*4740*/  LOP3.LUT R10, R10, 0x1, RZ, 0x3c, !PT ;  /* 0x000000010a0a7812 */ /* 0x000fe200078e3cff */
[----:B------:R-:W-:-:S04]  /*4750*/  UISETP.NE.AND UP0, UPT, UR17, 0x2, UPT ;  /* 0x000000021100788c */ /* 0x000fc8000bf05270 */
[----:B----4-:R-:W-:Y:S02]  /*4760*/  USEL UR4, URZ, 0x1, UP0 ;  /* 0x00000001ff047887 */ /* 0x010fe40008000000 */
[----:B------:R-:W-:Y:S01]  /*4770*/  USEL UR17, UR17, URZ, UP0 ;  /* 0x000000ff11117287 */ /* 0x000fe20008000000 */
[----:B------:R3:W-:Y:S03]  /*4780*/  UTCBAR [UR9], URZ ;  /* 0x000000ff090073e9 */ /* 0x0007e600080000ff */
[----:B------:R-:W-:Y:S01]  /*4790*/  LOP3.LUT R11, R11, UR4, RZ, 0x3c, !PT ;  /* 0x000000040b0b7c12 */ /* 0x000fe2000f8e3cff */
[----:B------:R-:W-:Y:S07]  /*47a0*/  @P0 BRA `(.L_x_83) ;  /* 0xfffffff800d00947 */ /* 0x000fee000383ffff */
[----:B------:R-:W4:Y:S01]  /*47b0*/  S2UR UR4, SR_CgaCtaId ;  /* 0x00000000000479c3 */ /* 0x000f220000008800 */
[----:B------:R-:W-:Y:S01]  /*47c0*/  ELECT P0, URZ, PT ;  /* 0x0000000000ff782f */ /* 0x000fe20003800000 */
[----:B--2---:R-:W-:Y:S01]  /*47d0*/  IMAD.MOV.U32 R0, RZ, RZ, 0x1 ;  /* 0x00000001ff007424 */ /* 0x004fe200078e00ff */
[----:B------:R-:W-:Y:S01]  /*47e0*/  UIADD3 UR7, UPT, UPT, UR7, 0x200, URZ ;  /* 0x0000020007077890 */ /* 0x000fe2000fffe0ff */
[----:B------:R-:W-:Y:S01]  /*47f0*/  SHF.L.U32 R3, R11, 0x1f, RZ ;  /* 0x0000001f0b037819 */ /* 0x000fe200000006ff */
[----:B------:R-:W-:-:S03]  /*4800*/  UMOV UR5, 0x40 ;  /* 0x0000004000057882 */ /* 0x000fc60000000000 */
[----:B------:R-:W-:Y:S01]  /*4810*/  UVIRTCOUNT.DEALLOC.SMPOOL 0x80 ;  /* 0x000000800000784c */ /* 0x000fe20000000000 */
[----:B----4-:R-:W-:Y:S02]  /*4820*/  ULEA UR4, UR4, UR5, 0x18 ;  /* 0x0000000504047291 */ /* 0x010fe4000f8ec0ff */
[----:B------:R-:W-:-:S07]  /*4830*/  ULEA UR5, UR17, UR7, 0x3 ;  /* 0x0000000711057291 */ /* 0x000fce000f8e18ff */
[----:B------:R2:W-:Y:S02]  /*4840*/  @P0 STS.U8 [UR4+0x1c], R0 ;  /* 0x00001c00ff000988 */ /* 0x0005e40008000004 */
[----:B------:R-:W4:Y:S02]  /*4850*/  SYNCS.PHASECHK.TRANS64.TRYWAIT P0, [UR5], R3 ;  /* 0x00000003ff0075a7 */ /* 0x000f240008001105 */
[----:B--2-4-:R-:W-:Y:S05]  /*4860*/  @!P0 BRA `(.L_x_84) ;  /* 0x00000048008c8947 */ /* 0x014fea0003800000 */
.L_x_201:
[----:B------:R-:W-:-:S04]  /*4870*/  UIADD3 UR6, UPT, UPT, UR17, 0x1, URZ ;  /* 0x0000000111067890 */ /* 0x000fc8000fffe0ff */
[----:B------:R-:W-:-:S04]  /*4880*/  UISETP.NE.AND UP0, UPT, UR6, 0x2, UPT ;  /* 0x000000020600788c */ /* 0x000fc8000bf05270 */
[----:B------:R-:W-:Y:S02]  /*4890*/  USEL UR5, URZ, 0x1, UP0 ;  /* 0x00000001ff057887 */ /* 0x000fe40008000000 */
[----:B------:R-:W-:-:S04]  /*48a0*/  USEL UR6, UR6, URZ, UP0 ;  /* 0x000000ff06067287 */ /* 0x000fc80008000000 */
[----:B------:R-:W-:Y:S01]  /*48b0*/  ULEA UR6, UR6, UR7, 0x3 ;  /* 0x0000000706067291 */ /* 0x000fe2000f8e18ff */
[----:B--2---:R-:W-:-:S04]  /*48c0*/  LOP3.LUT R3, R11, UR5, RZ, 0x3c, !PT ;  /* 0x000000050b037c12 */ /* 0x004fc8000f8e3cff */
[----:B------:R-:W-:-:S04]  /*48d0*/  SHF.L.U32 R3, R3, 0x1f, RZ ;  /* 0x0000001f03037819 */ /* 0x000fc800000006ff */
[----:B------:R-:W2:Y:S02]  /*48e0*/  SYNCS.PHASECHK.TRANS64.TRYWAIT P0, [UR6], R3 ;  /* 0x00000003ff0075a7 */ /* 0x000ea40008001106 */
[----:B--2---:R-:W-:Y:S05]  /*48f0*/  @!P0 BRA `(.L_x_85) ;  /* 0x0000004800808947 */ /* 0x004fea0003800000 */
.L_x_203:
[----:B------:R-:W-:Y:S01]  /*4900*/  NOP ;  /* 0x0000000000007918 */ /* 0x000fe20000000000 */
[----:B--2---:R-:W2:Y:S01]  /*4910*/  LDS R0, [UR4+0x14] ;  /* 0x00001404ff007984 */ /* 0x004ea20008000800 */
[----:B------:R-:W-:Y:S01]  /*4920*/  LOP3.LUT R2, R2, 0xffff, RZ, 0xc0, !PT ;  /* 0x0000ffff02027812 */ /* 0x000fe200078ec0ff */
[----:B------:R-:W-:Y:S02]  /*4930*/  IMAD.MOV.U32 R3, RZ, RZ, 0xffff ;  /* 0x0000ffffff037424 */ /* 0x000fe400078e00ff */
[----:B------:R-:W-:Y:S01]  /*4940*/  IMAD.MOV.U32 R5, RZ, RZ, 0x1 ;  /* 0x00000001ff057424 */ /* 0x000fe200078e00ff */
[----:B------:R-:W-:-:S04]  /*4950*/  SHF.R.U32.HI R2, RZ, 0x5, R2 ;  /* 0x00000005ff027819 */ /* 0x000fc80000011602 */
[-C--:B------:R-:W-:Y:S02]  /*4960*/  SHF.L.U32 R3, R3, R2.reuse, RZ ;  /* 0x0000000203037219 */ /* 0x080fe400000006ff */
[----:B------:R-:W-:Y:S02]  /*4970*/  SHF.L.U32 R5, R5, R2, RZ ;  /* 0x0000000205057219 */ /* 0x000fe400000006ff */
[----:B--2---:R-:W-:-:S04]  /*4980*/  LOP3.LUT R0, R0, R3, RZ, 0xc0, !PT ;  /* 0x0000000300007212 */ /* 0x004fc800078ec0ff */
[----:B------:R-:W-:-:S13]  /*4990*/  ISETP.NE.AND P0, PT, R0, R3, PT ;  /* 0x000000030000720c */ /* 0x000fda0003f05270 */
[----:B------:R-:W-:Y:S05]  /*49a0*/  @P0 BRA `(.L_x_86) ;  /* 0x00000000005c0947 */ /* 0x000fea0003800000 */
[----:B------:R-:W2:Y:S02]  /*49b0*/  LDS R0, [UR4+0x18] ;  /* 0x00001804ff007984 */ /* 0x000ea40008000800 */
[----:B--2---:R-:W-:-:S04]  /*49c0*/  LOP3.LUT R0, R0, R5, RZ, 0xc0, !PT ;  /* 0x0000000500007212 */ /* 0x004fc800078ec0ff */
[----:B------:R-:W-:-:S13]  /*49d0*/  ISETP.NE.AND P0, PT, R0, R5, PT ;  /* 0x000000050000720c */ /* 0x000fda0003f05270 */
[----:B------:R-:W-:Y:S05]  /*49e0*/  @P0 BRA `(.L_x_87) ;  /* 0x0000000000400947 */ /* 0x000fea0003800000 */
[----:B------:R-:W-:Y:S01]  /*49f0*/  R2UR UR8, R3 ;  /* 0x00000000030872ca */ /* 0x000fe200000e0000 */
[----:B------:R-:W2:Y:S01]  /*4a00*/  S2R R2, SR_LANEID ;  /* 0x0000000000027919 */ /* 0x000ea20000000000 */
[----:B------:R-:W-:Y:S01]  /*4a10*/  LOP3.LUT R5, RZ, R5, RZ, 0x33, !PT ;  /* 0x00000005ff057212 */ /* 0x000fe200078e33ff */
[----:B------:R-:W-:Y:S02]  /*4a20*/  VOTEU.ANY UR7, UPT, PT ;  /* 0x0000000000077886 */ /* 0x000fe400038e0100 */
[----:B------:R-:W-:Y:S01]  /*4a30*/  UFLO.U32 UR7, UR7 ;  /* 0x00000007000772bd */ /* 0x000fe200080e0000 */
[----:B------:R-:W4:Y:S07]  /*4a40*/  REDUX UR5, R5 ;  /* 0x00000000050573c4 */ /* 0x000f2e0000000000 */
[----:B------:R-:W-:-:S06]  /*4a50*/  ULOP3.LUT UR8, URZ, UR8, URZ, 0x33, !UPT ;  /* 0x00000008ff087292 */ /* 0x000fcc000f8e33ff */
[----:B------:R-:W-:-:S04]  /*4a60*/  IMAD.U32 R0, RZ, RZ, UR8 ;  /* 0x00000008ff007e24 */ /* 0x000fc8000f8e00ff */
[----:B------:R-:W1:Y:S02]  /*4a70*/  REDUX UR6, R0 ;  /* 0x00000000000673c4 */ /* 0x000e640000000000 */
[----:B------:R1:W-:Y:S01]  /*4a80*/  UTCATOMSWS.AND URZ, UR8 ;  /* 0x0000000800ff79e3 */ /* 0x0003e20008000000 */
[----:B--2---:R-:W-:Y:S01]  /*4a90*/  ISETP.EQ.U32.AND P0, PT, R2, UR7, PT ;  /* 0x0000000702007c0c */ /* 0x004fe2000bf02070 */
[----:B----4-:R-:W-:Y:S02]  /*4aa0*/  IMAD.U32 R2, RZ, RZ, UR5 ;  /* 0x00000005ff027e24 */ /* 0x010fe4000f8e00ff */
[----:B-1----:R-:W-:-:S10]  /*4ab0*/  IMAD.U32 R3, RZ, RZ, UR6 ;  /* 0x00000006ff037e24 */ /* 0x002fd4000f8e00ff */
[----:B------:R1:W-:Y:S04]  /*4ac0*/  @P0 ATOMS.AND RZ, [UR4+0x14], R3 ;  /* 0x00001403ffff098c */ /* 0x0003e8000a800004 */
[----:B------:R1:W-:Y:S01]  /*4ad0*/  @P0 ATOMS.AND RZ, [UR4+0x18], R2 ;  /* 0x00001802ffff098c */ /* 0x0003e2000a800004 */
[----:B------:R-:W-:Y:S05]  /*4ae0*/  BRA `(.L_x_88) ;  /* 0x0000000000147947 */ /* 0x000fea0003800000 */
.L_x_87:
[----:B------:R-:W-:Y:S02]  /*4af0*/  MOV R2, 0x4b10 ;  /* 0x00004b1000027802 */ /* 0x000fe40000000f00 */
[----:B-1-3-5:R-:W-:Y:S05]  /*4b00*/  CALL.REL.NOINC `($__internal_0_$__cuda_sm10x_tcgen05_guardrail_trap_col_being_dealloced_not_returned_by_alloc) ;  /* 0x0000004800f87944 */ /* 0x02afea0003c00000 */
[----:B------:R-:W-:Y:S05]  /*4b10*/  BRA `(.L_x_88) ;  /* 0x0000000000087947 */ /* 0x000fea0003800000 */
.L_x_86:
[----:B------:R-:W-:Y:S02]  /*4b20*/  MOV R2, 0x4b40 ;  /* 0x00004b4000027802 */ /* 0x000fe40000000f00 */
[----:B-1-3-5:R-:W-:Y:S05]  /*4b30*/  CALL.REL.NOINC `($__internal_2_$__cuda_sm10x_tcgen05_guardrail_trap_unallocated_columns_being_dealloced) ;  /* 0x0000004c00047944 */ /* 0x02afea0003c00000 */
.L_x_88:
[----:B------:R-:W-:Y:S01]  /*4b40*/  NOP ;  /* 0x0000000000007918 */ /* 0x000fe20000000000 */
[----:B---3--:R-:W-:Y:S05]  /*4b50*/  EXIT ;  /* 0x000000000000794d */ /* 0x008fea0003800000 */
.L_x_72:
[----:B------:R-:W2:Y:S01]  /*4b60*/  LDC R3, c[0x0][0x384] ;  /* 0x0000e100ff037b82 */ /* 0x000ea20000000800 */
[----:B------:R-:W-:Y:S01]  /*4b70*/  UISETP.NE.OR UP6, UPT, UR4, 0x3, !UP6 ;  /* 0x000000030400788c */ /* 0x000fe2000f7c5670 */
[----:B--2---:R-:W-:-:S08]  /*4b80*/  IADD3 R3, PT, PT, R3, 0x3f, RZ ;  /* 0x0000003f03037810 */ /* 0x004fd00007ffe0ff */
[----:B------:R-:W-:Y:S05]  /*4b90*/  BRA.U UP6, `(.L_x_89) ;  /* 0x0000001106907547 */ /* 0x000fea000b800000 */
[----:B------:R-:W2:Y:S01]  /*4ba0*/  LDC R24, c[0x0][0x388] ;  /* 0x0000e200ff187b82 */ /* 0x000ea20000000800 */
[----:B------:R-:W3:Y:S01]  /*4bb0*/  LDCU.64 UR6, c[0x0][0x888] ;  /* 0x00011100ff0677ac */ /* 0x000ee20008000a00 */
[----:B------:R-:W-:Y:S01]  /*4bc0*/  SHF.R.S32.HI R30, RZ, 0x1f, R3 ;  /* 0x0000001fff1e7819 */ /* 0x000fe20000011403 */
[----:B------:R-:W-:Y:S01]  /*4bd0*/  IMAD.MOV.U32 R38, RZ, RZ, 0x1 ;  /* 0x00000001ff267424 */ /* 0x000fe200078e00ff */
[----:B------:R-:W4:Y:S02]  /*4be0*/  LDCU.64 UR4, c[0x0][0x890] ;  /* 0x00011200ff0477ac */ /* 0x000f240008000a00 */
[----:B------:R-:W-:Y:S01]  /*4bf0*/  LEA.HI R30, R30, R3, RZ, 0x6 ;  /* 0x000000031e1e7211 */ /* 0x000fe200078f30ff */
[----:B------:R-:W-:Y:S01]  /*4c00*/  IMAD.MOV.U32 R29, RZ, RZ, RZ ;  /* 0x000000ffff1d7224 */ /* 0x000fe200078e00ff */
[----:B------:R-:W1:Y:S01]  /*4c10*/  LDC R0, c[0x0][0xb30] ;  /* 0x0002cc00ff007b82 */ /* 0x000e620000000800 */
[----:B------:R-:W-:Y:S01]  /*4c20*/  UMOV UR15, 0x400 ;  /* 0x00000400000f7882 */ /* 0x000fe20000000000 */
[----:B------:R-:W-:Y:S01]  /*4c30*/  IMAD.MOV.U32 R27, RZ, RZ, 0x1000 ;  /* 0x00001000ff1b7424 */ /* 0x000fe200078e00ff */
[----:B------:R-:W-:Y:S01]  /*4c40*/  ULEA UR15, UR45, UR15, 0x18 ;  /* 0x0000000f2d0f7291 */ /* 0x000fe2000f8ec0ff */
[----:B------:R-:W-:Y:S01]  /*4c50*/  SHF.R.S32.HI R30, RZ, 0x6, R30 ;  /* 0x00000006ff1e7819 */ /* 0x000fe2000001141e */
[----:B------:R-:W-:-:S02]  /*4c60*/  USEL UR16, URZ, 0x1, UP5 ;  /* 0x00000001ff107887 */ /* 0x000fc4000a800000 */
[----:B------:R-:W-:Y:S01]  /*4c70*/  UIADD3 UR14, UPT, UPT, UR15, 0x1e8, URZ ;  /* 0x000001e80f0e7890 */ /* 0x000fe2000fffe0ff */
[----:B------:R-:W1:Y:S01]  /*4c80*/  LDC R25, c[0x0][0x370] ;  /* 0x0000dc00ff197b82 */ /* 0x000e620000000800 */
[----:B------:R-:W-:Y:S02]  /*4c90*/  UPLOP3.LUT UP2, UPT, UPT, UPT, UPT, 0x40, 0x4 ;  /* 0x000000000004789c */ /* 0x000fe40003f4e870 */
[----:B---3--:R-:W-:Y:S02]  /*4ca0*/  UISETP.NE.U32.AND UP1, UPT, UR6, URZ, UPT ;  /* 0x000000ff0600728c */ /* 0x008fe4000bf25070 */
[----:B------:R-:W-:Y:S02]  /*4cb0*/  UPRMT UR14, URZ, 0x654, UR14 ;  /* 0x00000654ff0e7896 */ /* 0x000fe4000800000e */
[----:B------:R-:W-:Y:S01]  /*4cc0*/  UISETP.NE.AND.EX UP1, UPT, UR7, URZ, UPT, UP1 ;  /* 0x000000ff0700728c */ /* 0x000fe2000bf25310 */
[----:B------:R-:W3:Y:S01]  /*4cd0*/  LDC R2, c[0x0][0xb0c] ;  /* 0x0002c300ff027b82 */ /* 0x000ee20000000800 */
[C---:B--2---:R-:W-:Y:S01]  /*4ce0*/  R2UR UR7, R24.reuse ;  /* 0x00000000180772ca */ /* 0x044fe200000e0000 */
[----:B----4-:R-:W-:Y:S01]  /*4cf0*/  UISETP.NE.U32.AND UP4, UPT, UR4, URZ, UPT ;  /* 0x000000ff0400728c */ /* 0x010fe2000bf85070 */
[----:B------:R-:W-:Y:S01]  /*4d00*/  R2UR UR6, R24 ;  /* 0x00000000180672ca */ /* 0x000fe200000e0000 */
[----:B------:R-:W-:-:S02]  /*4d10*/  UMOV UR17, URZ ;  /* 0x000000ff00117c82 */ /* 0x000fc40008000000 */
[----:B------:R-:W-:Y:S02]  /*4d20*/  UISETP.NE.AND.EX UP4, UPT, UR5, URZ, UPT, UP4 ;  /* 0x000000ff0500728c */ /* 0x000fe4000bf85340 */
[----:B------:R-:W2:Y:S01]  /*4d30*/  LDC R18, c[0x0][0xb20] ;  /* 0x0002c800ff127b82 */ /* 0x000ea20000000800 */
[----:B-1----:R-:W-:-:S07]  /*4d40*/  ISETP.NE.AND P1, PT, R0, 0x1, PT ;  /* 0x000000010000780c */ /* 0x002fce0003f25270 */
[----:B-----5:R-:W1:Y:S08]  /*4d50*/  LDC.64 R32, c[0x0][0x348] ;  /* 0x0000d200ff207b82 */ /* 0x020e700000000a00 */
[----:B------:R-:W4:Y:S08]  /*4d60*/  LDC.64 R16, c[0x0][0xb10] ;  /* 0x0002c400ff107b82 */ /* 0x000f300000000a00 */
[----:B------:R-:W1:Y:S08]  /*4d70*/  LDC.64 R6, c[0x0][0xb18] ;  /* 0x0002c600ff067b82 */ /* 0x000e700000000a00 */
[----:B------:R-:W1:Y:S08]  /*4d80*/  LDC.64 R4, c[0x0][0xb28] ;  /* 0x0002ca00ff047b82 */ /* 0x000e700000000a00 */
[----:B---3--:R-:W1:Y:S02]  /*4d90*/  LDC R28, c[0x0][0x374] ;  /* 0x0000dd00ff1c7b82 */ /* 0x008e640000000800 */
.L_x_98:
[----:B------:R-:W-:Y:S02]  /*4da0*/  IABS R14, R30 ;  /* 0x0000001e000e7213 */ /* 0x000fe40000000000 */
[----:B------:R-:W-:Y:S02]  /*4db0*/  SHF.L.U32 R0, R29, 0x1f, RZ ;  /* 0x0000001f1d007819 */ /* 0x000fe400000006ff */
[----:B---3--:R-:W3:Y:S01]  /*4dc0*/  I2F.RP R9, R14 ;  /* 0x0000000e00097306 */ /* 0x008ee20000209400 */
[----:B------:R-:W-:Y:S01]  /*4dd0*/  IABS R10, R24 ;  /* 0x00000018000a7213 */ /* 0x000fe20000000000 */
[----:B------:R-:W5:Y:S01]  /*4de0*/  SYNCS.PHASECHK.TRANS64.TRYWAIT P2, [UR15+0x1e0], R0 ;  /* 0x0001e000ff0075a7 */ /* 0x000f62000804110f */
[----:B------:R-:W-:Y:S02]  /*4df0*/  IABS R12, R30 ;  /* 0x0000001e000c7213 */ /* 0x000fe40000000000 */
[----:B------:R-:W-:Y:S05]  /*4e00*/  ISETP.NE.AND P3, PT, R30, RZ, PT ;  /* 0x000000ff1e00720c */ /* 0x000fea0003f65270 */
[----:B------:R-:W2:Y:S01]  /*4e10*/  I2F.RP R11, R10 ;  /* 0x0000000a000b7306 */ /* 0x000ea20000209400 */
[----:B------:R-:W-:Y:S09]  /*4e20*/  IMAD.MOV R12, RZ, RZ, -R12 ;  /* 0x000000ffff0c7224 */ /* 0x000ff200078e0a0c */
[----:B---3--:R-:W3:Y:S10]  /*4e30*/  MUFU.RCP R3, R9 ;  /* 0x0000000900037308 */ /* 0x008ef40000001000 */
[----:B--2---:R-:W2:Y:S01]  /*4e40*/  MUFU.RCP R11, R11 ;  /* 0x0000000b000b7308 */ /* 0x004ea20000001000 */
[----:B---3--:R-:W-:Y:S09]  /*4e50*/  VIADD R22, R3, 0xffffffe ;  /* 0x0ffffffe03167836 */ /* 0x008ff20000000000 */
[----:B------:R-:W3:Y:S01]  /*4e60*/  F2I.FTZ.U32.TRUNC.NTZ R23, R22 ;  /* 0x0000001600177305 */ /* 0x000ee2000021f000 */
[----:B--2---:R-:W-:Y:S09]  /*4e70*/  VIADD R9, R11, 0xffffffe ;  /* 0x0ffffffe0b097836 */ /* 0x004ff20000000000 */
[----:B------:R-:W2:Y:S01]  /*4e80*/  F2I.FTZ.U32.TRUNC.NTZ R9, R9 ;  /* 0x0000000900097305 */ /* 0x000ea2000021f000 */
[--C-:B---3--:R-:W-:Y:S02]  /*4e90*/  IMAD.MOV R3, RZ, RZ, -R23.reuse ;  /* 0x000000ffff037224 */ /* 0x108fe400078e0a17 */
[----:B------:R-:W-:Y:S02]  /*4ea0*/  IMAD.MOV.U32 R22, RZ, RZ, RZ ;  /* 0x000000ffff167224 */ /* 0x000fe400078e00ff */
[----:B------:R-:W-:Y:S01]  /*4eb0*/  IMAD R20, R3, R14, RZ ;  /* 0x0000000e03147224 */ /* 0x000fe200078e02ff */
[----:B------:R-:W-:Y:S03]  /*4ec0*/  IABS R3, R19 ;  /* 0x0000001300037213 */ /* 0x000fe60000000000 */
[----:B------:R-:W-:Y:S06]  /*4ed0*/  IMAD.HI.U32 R20, R23, R20, R22 ;  /* 0x0000001417147227 */ /* 0x000fec00078e0016 */
[----:B------:R-:W-:Y:S04]  /*4ee0*/  IMAD.HI.U32 R31, R20, R3, RZ ;  /* 0x00000003141f7227 */ /* 0x000fe800078e00ff */
[----:B------:R-:W-:Y:S05]  /*4ef0*/  IMAD R3, R31, R12, R3 ;  /* 0x0000000c1f037224 */ /* 0x000fea00078e0203 */
[----:B------:R-:W-:Y:S11]  /*4f00*/  ISETP.GT.U32.AND P0, PT, R14, R3, PT ;  /* 0x000000030e00720c */ /* 0x000ff60003f04070 */
[----:B------:R-:W-:Y:S02]  /*4f10*/  @!UPT UIADD3 URZ, UPT, UPT, URZ, URZ, URZ ;  /* 0x000000fffffff290 */ /* 0x000fe4000fffe0ff */
[-C--:B------:R-:W-:Y:S01]  /*4f20*/  @!P0 IADD3 R3, PT, PT, R3, -R14.reuse, RZ ;  /* 0x8000000e03038210 */ /* 0x080fe20007ffe0ff */
[----:B------:R-:W-:Y:S03]  /*4f30*/  @!P0 VIADD R31, R31, 0x1 ;  /* 0x000000011f1f8836 */ /* 0x000fe60000000000 */
[----:B------:R-:W-:Y:S02]  /*4f40*/  ISETP.GE.U32.AND P4, PT, R3, R14, PT ;  /* 0x0000000e0300720c */ /* 0x000fe40003f86070 */
[----:B------:R-:W-:Y:S04]  /*4f50*/  LOP3.LUT R3, R19, R30, RZ, 0x3c, !PT ;  /* 0x0000001e13037212 */ /* 0x000fe800078e3cff */
[----:B------:R-:W-:Y:S07]  /*4f60*/  ISETP.GE.AND P0, PT, R3, RZ, PT ;  /* 0x000000ff0300720c */ /* 0x000fee0003f06270 */
[----:B------:R-:W-:Y:S01]  /*4f70*/  @P4 IADD3 R31, PT, PT, R31, 0x1, RZ ;  /* 0x000000011f1f4810 */ /* 0x000fe20007ffe0ff */
[----:B--2--5:R-:W-:Y:S06]  /*4f80*/  @!P2 BRA `(.L_x_90) ;  /* 0x0000004000f4a947 */ /* 0x024fec0003800000 */
.L_x_205:
[----:B------:R-:W-:Y:S01]  /*4f90*/  MOV R15, R9 ;  /* 0x00000009000f7202 */ /* 0x000fe20000000f00 */
[----:B------:R-:W3:Y:S01]  /*4fa0*/  LDS.128 R20, [UR15+0x220] ;  /* 0x0002200fff147984 */ /* 0x000ee20008000c00 */
[----:B--2---:R-:W-:Y:S02]  /*4fb0*/  IMAD.MOV R0, RZ, RZ, -R9 ;  /* 0x000000ffff007224 */ /* 0x004fe400078e0a09 */
[----:B------:R-:W-:Y:S01]  /*4fc0*/  @!P0 IMAD.MOV R31, RZ, RZ, -R31 ;  /* 0x000000ffff1f8224 */ /* 0x000fe200078e0a1f */
[----:B------:R-:W-:Y:S01]  /*4fd0*/  @!P3 LOP3.LUT R31, RZ, R30, RZ, 0x33, !PT ;  /* 0x0000001eff1fb212 */ /* 0x000fe200078e33ff */
[----:B------:R-:W-:Y:S01]  /*4fe0*/  IMAD R36, R0, R10, RZ ;  /* 0x0000000a00247224 */ /* 0x000fe200078e02ff */
[----:B------:R-:W-:Y:S01]  /*4ff0*/  ISETP.GE.AND P0, PT, R26, 0x1, PT ;  /* 0x000000011a00780c */ /* 0x000fe20003f06270 */
[----:B------:R-:W-:Y:S01]  /*5000*/  IMAD.MOV.U32 R14, RZ, RZ, RZ ;  /* 0x000000ffff0e7224 */ /* 0x000fe200078e00ff */
[----:B------:R-:W-:Y:S01]  /*5010*/  IABS R3, R31 ;  /* 0x0000001f00037213 */ /* 0x000fe20000000000 */
[----:B------:R-:W-:Y:S01]  /*5020*/  @!PT LDS RZ, [RZ] ;  /* 0x00000000fffff984 */ /* 0x000fe20000000800 */
[----:B------:R-:W-:Y:S01]  /*5030*/  @!PT LDS RZ, [RZ] ;  /* 0x00000000fffff984 */ /* 0x000fe20000000800 */
[----:B------:R-:W-:Y:S01]  /*5040*/  @!PT LDS RZ, [RZ] ;  /* 0x00000000fffff984 */ /* 0x000fe20000000800 */
[----:B------:R-:W-:Y:S01]  /*5050*/  @!PT LDS RZ, [RZ] ;  /* 0x00000000fffff984 */ /* 0x000fe20000000800 */
[----:B------:R2:W-:Y:S06]  /*5060*/  MEMBAR.ALL.CTA ;  /* 0x0000000000007992 */ /* 0x0005ec0000008000 */
[----:B--2---:R-:W2:Y:S01]  /*5070*/  FENCE.VIEW.ASYNC.S ;  /* 0x00000000000073c6 */ /* 0x004ea20000000000 */
[----:B------:R-:W-:Y:S01]  /*5080*/  LOP3.LUT R34, R31, R24, RZ, 0x3c, !PT ;  /* 0x000000181f227212 */ /* 0x000fe200078e3cff */
[----:B------:R-:W-:Y:S06]  /*5090*/  IMAD.HI.U32 R36, R9, R36, R14 ;  /* 0x0000002409247227 */ /* 0x000fec00078e000e */
[----:B------:R-:W-:Y:S04]  /*50a0*/  IMAD.HI.U32 R36, R36, R3, RZ ;  /* 0x0000000324247227 */ /* 0x000fe800078e00ff */
[----:B------:R-:W-:Y:S04]  /*50b0*/  IMAD.MOV R0, RZ, RZ, -R36 ;  /* 0x000000ffff007224 */ /* 0x000fe800078e0a24 */
[C---:B------:R-:W-:Y:S05]  /*50c0*/  IMAD R3, R10.reuse, R0, R3 ;  /* 0x000000000a037224 */ /* 0x040fea00078e0203 */
[----:B------:R-:W-:Y:S01]  /*50d0*/  ISETP.GT.U32.AND P4, PT, R10, R3, PT ;  /* 0x000000030a00720c */ /* 0x000fe20003f84070 */
[----:B--2---:R-:W-:Y:S01]  /*50e0*/  SYNCS.ARRIVE.TRANS64.RED.A1T0 RZ, [UR14], RZ ;  /* 0x000000ffffff79a7 */ /* 0x004fe2000810040e */
[----:B---3--:R-:W-:Y:S11]  /*50f0*/  LOP3.LUT P3, RZ, R22, 0x1, RZ, 0xc0, !PT ;  /* 0x0000000116ff7812 */ /* 0x008ff6000786c0ff */
[-C--:B------:R-:W-:Y:S04]  /*5100*/  @!P4 IADD3 R3, PT, PT, R3, -R10.reuse, RZ ;  /* 0x8000000a0303c210 */ /* 0x080fe80007ffe0ff */
[----:B------:R-:W-:Y:S02]  /*5110*/  ISETP.GE.U32.AND P5, PT, R3, R10, PT ;  /* 0x0000000a0300720c */ /* 0x000fe40003fa6070 */
[----:B------:R-:W-:Y:S02]  /*5120*/  @P3 MOV R13, R20 ;  /* 0x00000014000d3202 */ /* 0x000fe40000000f00 */
[----:B------:R-:W-:Y:S01]  /*5130*/  @P3 LOP3.LUT R8, R21, 0xffff, RZ, 0xc0, !PT ;  /* 0x0000ffff15083812 */ /* 0x000fe200078ec0ff */
[----:B------:R-:W-:Y:S08]  /*5140*/  @!P0 BRA `(.L_x_91) ;  /* 0x0000000000a48947 */ /* 0x000ff00003800000 */
[----:B-1----:R-:W-:Y:S01]  /*5150*/  IMAD.HI.U32 R39, R28, R7, RZ ;  /* 0x000000071c277227 */ /* 0x002fe200078e00ff */
[----:B------:R-:W-:Y:S02]  /*5160*/  ISETP.NE.AND P0, PT, R6, 0x1, PT ;  /* 0x000000010600780c */ /* 0x000fe40003f05270 */
[----:B------:R-:W-:Y:S01]  /*5170*/  ISETP.NE.AND P2, PT, R26, 0x1, PT ;  /* 0x000000011a00780c */ /* 0x000fe20003f45270 */
[----:B----4-:R-:W-:Y:S01]  /*5180*/  IMAD.HI.U32 R40, R25, R16, RZ ;  /* 0x0000001019287227 */ /* 0x010fe200078e00ff */
[----:B------:R-:W-:Y:S02]  /*5190*/  SHF.R.U32.HI R39, RZ, R18, R39 ;  /* 0x00000012ff277219 */ /* 0x000fe40000011627 */
[----:B------:R-:W-:Y:S01]  /*51a0*/  ISETP.NE.AND P6, PT, R2, 0x1, PT ;  /* 0x000000010200780c */ /* 0x000fe20003fc5270 */
[----:B------:R-:W-:Y:S01]  /*51b0*/  IMAD.HI.U32 R42, R13, R16, RZ ;  /* 0x000000100d2a7227 */ /* 0x000fe200078e00ff */
[----:B------:R-:W-:Y:S02]  /*51c0*/  SHF.R.U32.HI R40, RZ, R17, R40 ;  /* 0x00000011ff287219 */ /* 0x000fe40000011628 */
[----:B------:R-:W-:Y:S01]  /*51d0*/  SEL R3, R28, R39, !P0 ;  /* 0x000000271c037207 */ /* 0x000fe20004000000 */
[C---:B------:R-:W-:Y:S01]  /*51e0*/  IMAD.HI.U32 R39, R8.reuse, R7, RZ ;  /* 0x0000000708277227 */ /* 0x040fe200078e00ff */
[----:B------:R-:W-:Y:S02]  /*51f0*/  SEL R11, R25, R40, !P6 ;  /* 0x00000028190b7207 */ /* 0x000fe40007000000 */
[----:B------:R-:W-:Y:S01]  /*5200*/  SHF.R.U32.HI R42, RZ, R17, R42 ;  /* 0x00000011ff2a7219 */ /* 0x000fe2000001162a */
[----:B------:R-:W-:Y:S01]  /*5210*/  IMAD.HI.U32 R44, R3, R4, RZ ;  /* 0x00000004032c7227 */ /* 0x000fe200078e00ff */
[----:B------:R-:W-:Y:S03]  /*5220*/  SHF.R.U32.HI R39, RZ, R18, R39 ;  /* 0x00000012ff277219 */ /* 0x000fe60000011627 */
[----:B------:R-:W-:Y:S01]  /*5230*/  IMAD.HI.U32 R40, R11, R4, RZ ;  /* 0x000000040b287227 */ /* 0x000fe200078e00ff */
[----:B------:R-:W-:Y:S02]  /*5240*/  @P2 SHF.R.U32.HI R3, RZ, R5, R44 ;  /* 0x00000005ff032219 */ /* 0x000fe4000001162c */
[----:B------:R-:W-:Y:S02]  /*5250*/  SEL R9, R8, R39, !P0 ;  /* 0x0000002708097207 */ /* 0x000fe40004000000 */
[----:B------:R-:W-:Y:S01]  /*5260*/  @P2 SHF.R.U32.HI R11, RZ, R5, R40 ;  /* 0x00000005ff0b2219 */ /* 0x000fe20000011628 */
[C---:B------:R-:W-:Y:S01]  /*5270*/  IMAD R10, R26.reuse, R3, RZ ;  /* 0x000000031a0a7224 */ /* 0x040fe200078e02ff */
[----:B------:R-:W-:Y:S01]  /*5280*/  SEL R3, R13, R42, !P6 ;  /* 0x0000002a0d037207 */ /* 0x000fe20007000000 */
[C---:B------:R-:W-:Y:S03]  /*5290*/  IMAD.HI.U32 R14, R9.reuse, R4, RZ ;  /* 0x00000004090e7227 */ /* 0x040fe600078e00ff */
[----:B------:R-:W-:Y:S01]  /*52a0*/  ISETP.GE.AND P0, PT, R9, R10, PT ;  /* 0x0000000a0900720c */ /* 0x000fe20003f06270 */
[C---:B------:R-:W-:Y:S01]  /*52b0*/  IMAD R12, R26.reuse, R11, RZ ;  /* 0x0000000b1a0c7224 */ /* 0x040fe200078e02ff */
[-C--:B------:R-:W-:Y:S04]  /*52c0*/  SHF.R.U32.HI R14, RZ, R5.reuse, R14 ;  /* 0x00000005ff0e7219 */ /* 0x080fe8000001160e */
[----:B------:R-:W-:Y:S02]  /*52d0*/  ISETP.GE.OR P0, PT, R3, R12, P0 ;  /* 0x0000000c0300720c */ /* 0x000fe40000706670 */
[----:B------:R-:W-:Y:S05]  /*52e0*/  SEL R15, R9, R14, !P2 ;  /* 0x0000000e090f7207 */ /* 0x000fea0005000000 */
[----:B------:R-:W-:Y:S04]  /*52f0*/  IMAD.MOV R14, RZ, RZ, -R15 ;  /* 0x000000ffff0e7224 */ /* 0x000fe800078e0a0f */
[----:B------:R-:W-:Y:S02]  /*5300*/  IMAD R14, R26, R14, R9 ;  /* 0x0000000e1a0e7224 */ /* 0x000fe400078e0209 */
[C---:B------:R-:W-:Y:S05]  /*5310*/  @!P0 IMAD.HI.U32 R10, R3.reuse, R4, RZ ;  /* 0x00000004030a8227 */ /* 0x040fea00078e00ff */
[----:B------:R-:W-:Y:S04]  /*5320*/  @!P0 SHF.R.U32.HI R10, RZ, R5, R10 ;  /* 0x00000005ff0a8219 */ /* 0x000fe8000001160a */
[----:B------:R-:W-:Y:S01]  /*5330*/  @!P0 SEL R0, R3, R10, !P2 ;  /* 0x0000000a03008207 */ /* 0x000fe20005000000 */
[----:B------:R-:W-:Y:S03]  /*5340*/  IMAD.MOV R10, RZ, RZ, -R3 ;  /* 0x000000ffff0a7224 */ /* 0x000fe600078e0a03 */
[----:B------:R-:W-:Y:S01]  /*5350*/  @!P0 IADD3 R15, PT, PT, R15, -R0, RZ ;  /* 0x800000000f0f8210 */ /* 0x000fe20007ffe0ff */
[----:B------:R-:W-:Y:S01]  /*5360*/  @!P0 IMAD R0, R11, R14, R0 ;  /* 0x0000000e0b008224 */ /* 0x000fe200078e0200 */
[----:B------:R-:W-:Y:S01]  /*5370*/  IADD3 R11, PT, PT, -R9, RZ, RZ ;  /* 0x000000ff090b7210 */ /* 0x000fe20007ffe1ff */
[----:B------:R-:W-:Y:S02]  /*5380*/  IMAD R13, R2, R10, R13 ;  /* 0x0000000a020d7224 */ /* 0x000fe400078e020d */
[----:B------:R-:W-:Y:S02]  /*5390*/  @!P0 IMAD R9, R15, R26, R3 ;  /* 0x0000001a0f098224 */ /* 0x000fe400078e0203 */
[----:B------:R-:W-:Y:S02]  /*53a0*/  @!P0 IMAD.MOV.U32 R3, RZ, RZ, R0 ;  /* 0x000000ffff038224 */ /* 0x000fe400078e0000 */
[----:B------:R-:W-:Y:S02]  /*53b0*/  IMAD R8, R6, R11, R8 ;  /* 0x0000000b06087224 */ /* 0x000fe400078e0208 */
[----:B------:R-:W-:Y:S02]  /*53c0*/  IMAD R13, R3, R2, R13 ;  /* 0x00000002030d7224 */ /* 0x000fe400078e020d */
[----:B------:R-:W-:Y:S02]  /*53d0*/  IMAD R8, R9, R6, R8 ;  /* 0x0000000609087224 */ /* 0x000fe400078e0208 */
.L_x_91:
[----:B------:R-:W-:Y:S05]  /*53e0*/  BRA.U UP2, `(.L_x_92) ;  /* 0x0000000102107547 */ /* 0x000fea000b800000 */
[----:B------:R-:W-:Y:S04]  /*53f0*/  MOV R0, UR16 ;  /* 0x0000001000007c02 */ /* 0x000fe80008000f00 */
[----:B------:R-:W-:Y:S04]  /*5400*/  SHF.L.U32 R3, R0, 0x1f, RZ ;  /* 0x0000001f00037819 */ /* 0x000fe800000006ff */
[----:B------:R-:W2:Y:S02]  /*5410*/  SYNCS.PHASECHK.TRANS64.TRYWAIT P0, [UR15+0x1d8], R3 ;  /* 0x0001d803ff0075a7 */ /* 0x000ea4000800110f */
[----:B--2---:R-:W-:Y:S05]  /*5420*/  @!P0 BRA `(.L_x_93) ;  /* 0x0000003c00e48947 */ /* 0x004fea0003800000 */
.L_x_92:
[----:B------:R-:W-:Y:S01]  /*5430*/  R2UR UR8, R34 ;  /* 0x00000000220872ca */ /* 0x000fe200000e0000 */
[----:B------:R-:W-:Y:S01]  /*5440*/  @!P4 VIADD R36, R36, 0x1 ;  /* 0x000000012424c836 */ /* 0x000fe20000000000 */
[----:B------:R-:W-:Y:S01]  /*5450*/  ISETP.NE.AND P0, PT, R24, RZ, PT ;  /* 0x000000ff1800720c */ /* 0x000fe20003f05270 */
[----:B--2---:R-:W-:Y:S01]  /*5460*/  IMAD.MOV R0, RZ, RZ, -R31 ;  /* 0x000000ffff007224 */ /* 0x004fe200078e0a1f */
[----:B------:R-:W-:Y:S01]  /*5470*/  R2UR UR11, R37 ;  /* 0x00000000250b72ca */ /* 0x000fe200000e0000 */
[----:B------:R-:W-:Y:S01]  /*5480*/  @P5 VIADD R36, R36, 0x1 ;  /* 0x0000000124245836 */ /* 0x000fe20000000000 */
[----:B------:R-:W-:Y:S01]  /*5490*/  R2UR UR12, R31 ;  /* 0x000000001f0c72ca */ /* 0x000fe200000e0000 */
[----:B------:R-:W-:Y:S01]  /*54a0*/  IMAD R19, R30, R0, R19 ;  /* 0x000000001e137224 */ /* 0x000fe200078e0213 */
[----:B------:R-:W-:Y:S02]  /*54b0*/  ISETP.NE.U32.AND P2, PT, RZ, UR4, PT ;  /* 0x00000004ff007c0c */ /* 0x000fe4000bf45070 */
[----:B------:R-:W-:Y:S02]  /*54c0*/  R2UR UR13, R36 ;  /* 0x00000000240d72ca */ /* 0x000fe400000e0000 */
[----:B------:R-:W-:Y:S01]  /*54d0*/  R2UR UR10, R19 ;  /* 0x00000000130a72ca */ /* 0x000fe200000e0000 */
[----:B------:R-:W-:Y:S01]  /*54e0*/  UISETP.GE.AND UP3, UPT, UR8, URZ, UPT ;  /* 0x000000ff0800728c */ /* 0x000fe2000bf66270 */
[----:B------:R-:W-:Y:S01]  /*54f0*/  ISETP.NE.AND.EX P2, PT, RZ, UR5, PT, P2 ;  /* 0x00000005ff007c0c */ /* 0x000fe2000bf45320 */
[----:B------:R-:W-:Y:S02]  /*5500*/  VOTEU.ALL UP2, P0 ;  /* 0x0000000000ff7886 */ /* 0x000fe40000040000 */
[----:B------:R-:W-:Y:S07]  /*5510*/  USHF.L.U32 UR11, UR11, 0x6, URZ ;  /* 0x000000060b0b7899 */ /* 0x000fee00080006ff */
[----:B------:R-:W-:Y:S02]  /*5520*/  @!UP3 UIADD3 UR13, UPT, UPT, -UR13, URZ, URZ ;  /* 0x000000ff0d0db290 */ /* 0x000fe4000fffe1ff */
[----:B------:R-:W-:Y:S02]  /*5530*/  @!UP2 ULOP3.LUT UR13, URZ, UR7, URZ, 0x33, !UPT ;  /* 0x00000007ff0da292 */ /* 0x000fe4000f8e33ff */
[----:B------:R-:W-:Y:S04]  /*5540*/  USHF.L.U32 UR10, UR10, 0x6, URZ ;  /* 0x000000060a0a7899 */ /* 0x000fe800080006ff */
[----:B------:R-:W-:Y:S05]  /*5550*/  IMAD R0, RZ, RZ, -UR13 ;  /* 0x8000000dff007e24 */ /* 0x000fea000f8e02ff */
[----:B------:R-:W-:Y:S11]  /*5560*/  R2UR UR8, R0 ;  /* 0x00000000000872ca */ /* 0x000ff600000e0000 */
[----:B------:R-:W-:Y:S02]  /*5570*/  @!UPT UIADD3 URZ, UPT, UPT, URZ, URZ, URZ ;  /* 0x000000fffffff290 */ /* 0x000fe4000fffe0ff */
[----:B------:R-:W-:Y:S01]  /*5580*/  UIMAD UR12, UR6, UR8, UR12 ;  /* 0x00000008060c72a4 */ /* 0x000fe2000f8e020c */
[----:B------:R-:W-:Y:S11]  /*5590*/  BRA.U !UP4, `(.L_x_94) ;  /* 0x000000010c347547 */ /* 0x000ff6000b800000 */
[----:B------:R-:W-:Y:S01]  /*55a0*/  UPLOP3.LUT UP0, UPT, UPT, UPT, UP1, 0x80, 0x8 ;  /* 0x000000000008789c */ /* 0x000fe20003f0f010 */
[----:B------:R-:W-:Y:S02]  /*55b0*/  HFMA2 R0, -RZ, RZ, 0, 5.9604644775390625e-08 ;  /* 0x00000001ff007431 */ /* 0x000fe400000001ff */
[----:B------:R-:W-:Y:S03]  /*55c0*/  IMAD.MOV.U32 R59, RZ, RZ, 0x1 ;  /* 0x00000001ff3b7424 */ /* 0x000fe600078e00ff */
[----:B------:R-:W-:Y:S05]  /*55d0*/  PLOP3.LUT P0, PT, PT, PT, UP0, 0x80, 0x8 ;  /* 0x000000000008781c */ /* 0x000fea0003f0f008 */
[----:B------:R-:W2:Y:S01]  /*55e0*/  @UP0 LDCU.64 UR18, c[0x0][0x888] ;  /* 0x00011100ff1207ac */ /* 0x000ea20008000a00 */
[----:B------:R-:W-:Y:S07]  /*55f0*/  @UP0 UIMAD UR8, UR48, UR4, URZ ;  /* 0x00000004300802a4 */ /* 0x000fee000f8e02ff */
[----:B------:R-:W-:Y:S01]  /*5600*/  @!P0 PRMT R59, R0, 0x7610, R59 ;  /* 0x00007610003b8816 */ /* 0x000fe2000000003b */
[----:B--2---:R-:W-:Y:S03]  /*5610*/  @UP0 UIMAD.WIDE UR18, UR8, 0x4, UR18 ;  /* 0x00000004081208a5 */ /* 0x004fe6000f8e0212 */
[----:B------:R-:W2:Y:S03]  /*5620*/  @!UP0 LDCU UR8, c[0x0][0x880] ;  /* 0x00011000ff0887ac */ /* 0x000ea60008000800 */
[----:B------:R-:W-:Y:S01]  /*5630*/  IMAD.U32 R10, RZ, RZ, UR18 ;  /* 0x00000012ff0a7e24 */ /* 0x000fe2000f8e00ff */
[----:B------:R-:W-:Y:S05]  /*5640*/  MOV R11, UR19 ;  /* 0x00000013000b7c02 */ /* 0x000fea0008000f00 */
[----:B------:R3:W5:Y:S02]  /*5650*/  @P0 LDG.E R35, desc[UR46][R10.64] ;  /* 0x0000002e0a230981 */ /* 0x000764000c1e1900 */
[----:B--23--:R-:W-:Y:S07]  /*5660*/  @!P0 IMAD.U32 R35, RZ, RZ, UR8 ;  /* 0x00000008ff238e24 */ /* 0x00cfee000f8e00ff */
.L_x_94:
[----:B-----5:R-:W-:Y:S01]  /*5670*/  @!P2 FSETP.EQ.AND P0, PT, R35, RZ, PT ;  /* 0x000000ff2300a20b */ /* 0x020fe20003f02000 */
[----:B------:R-:W-:Y:S01]  /*5680*/  @!UPT UIADD3 URZ, UPT, UPT, URZ, URZ, URZ ;  /* 0x000000fffffff290 */ /* 0x000fe2000fffe0ff */
[----:B------:R-:W-:Y:S11]  /*5690*/  @!P2 BRA `(.L_x_95) ;  /* 0x000000000014a947 */ /* 0x000ff60003800000 */
[----:B------:R-:W-:Y:S02]  /*56a0*/  LOP3.LUT P2, RZ, R59, 0xff, RZ, 0xc0, !PT ;  /* 0x000000ff3bff7812 */ /* 0x000fe4000784c0ff */
[----:B------:R-:W-:Y:S04]  /*56b0*/  PLOP3.LUT P0, PT, PT, PT, UP0, 0x80, 0x8 ;  /* 0x000000000008781c */ /* 0x000fe80003f0f008 */
[----:B------:R-:W-:Y:S07]  /*56c0*/  PLOP3.LUT P0, PT, P0, PT, PT, 0x8, 0x80 ;  /* 0x000000000080781c */ /* 0x000fee000070e170 */
[----:B------:R-:W-:Y:S11]  /*56d0*/  @P2 FSETP.EQ.AND P0, PT, R35, RZ, PT ;  /* 0x000000ff2300220b */ /* 0x000ff60003f02000 */
[----:B------:R-:W-:Y:S02]  /*56e0*/  @!UPT UIADD3 URZ, UPT, UPT, URZ, URZ, URZ ;  /* 0x000000fffffff290 */ /* 0x000fe4000fffe0ff */
.L_x_95:
[----:B------:R-:W-:Y:S01]  /*56f0*/  ULEA UR19, UR17, UR15, 0x3 ;  /* 0x0000000f11137291 */ /* 0x000fe2000f8e18ff */
[----:B------:R-:W-:Y:S02]  /*5700*/  SHF.L.U32 R3, R38, 0x1f, RZ ;  /* 0x0000001f26037819 */ /* 0x000fe400000006ff */
[----:B------:R-:W-:Y:S04]  /*5710*/  ELECT P4, URZ, PT ;  /* 0x0000000000ff782f */ /* 0x000fe80003880000 */
[----:B------:R-:W-:Y:S02]  /*5720*/  PLOP3.LUT P4, PT, P0, P4, PT, 0xf2, 0x2f ;  /* 0x00000000002f781c */ /* 0x000fe40000789e72 */
[----:B------:R-:W2:Y:S11]  /*5730*/  SYNCS.PHASECHK.TRANS64.TRYWAIT P2, [UR19+0x1b8], R3 ;  /* 0x0001b803ff0075a7 */ /* 0x000eb60008041113 */
[----:B-1----:R-:W-:Y:S05]  /*5740*/  @!P4 IADD3 R19, P0, PT, R32, 0x580, RZ ;  /* 0x000005802013c810 */ /* 0x002fea0007f1e0ff */
[----:B------:R-:W-:Y:S01]  /*5750*/  @!P4 IMAD.X R12, RZ, RZ, R33, P0 ;  /* 0x000000ffff0cc224 */ /* 0x000fe200000e0621 */
[----:B--2---:R-:W-:Y:S07]  /*5760*/  @!P2 BRA `(.L_x_96) ;  /* 0x0000003c002ca947 */ /* 0x004fee0003800000 */
.L_x_208:
[----:B------:R-:W2:Y:S01]  /*5770*/  LDC.64 R14, c[0x0][0xb10] ;  /* 0x0002c400ff0e7b82 */ /* 0x000ea20000000a00 */
[----:B------:R-:W-:Y:S01]  /*5780*/  @!P4 R2UR UR8, R12 ;  /* 0x000000000c08c2ca */ /* 0x000fe200000e0000 */
[----:B------:R-:W-:Y:S01]  /*5790*/  VOTEU.ALL UP3, P4 ;  /* 0x0000000000ff7886 */ /* 0x000fe20002060000 */
[----:B------:R-:W-:Y:S01]  /*57a0*/  @!P4 R2UR UR9, R19 ;  /* 0x000000001309c2ca */ /* 0x000fe200000e0000 */
[----:B------:R-:W-:Y:S01]  /*57b0*/  VOTEU.ALL UP2, P4 ;  /* 0x0000000000ff7886 */ /* 0x000fe20002040000 */
[----:B------:R-:W-:Y:S03]  /*57c0*/  @!P4 IMAD.MOV.U32 R19, RZ, RZ, 0x1000 ;  /* 0x00001000ff13c424 */ /* 0x000fe600078e00ff */
[----:B------:R-:W3:Y:S01]  /*57d0*/  LDC.64 R10, c[0x0][0xb18] ;  /* 0x0002c600ff0a7b82 */ /* 0x000ee20000000a00 */
[----:B------:R-:W-:Y:S01]  /*57e0*/  UMOV UR24, 0x0 ;  /* 0x0000000000187882 */ /* 0x000fe20000000000 */
[----:B------:R-:W-:Y:S01]  /*57f0*/  UMOV UR25, 0x10000000 ;  /* 0x1000000000197882 */ /* 0x000fe20000000000 */
[----:B------:R-:W-:Y:S05]  /*5800*/  UIADD3 UR18, UPT, UPT, UR17, 0x1, URZ ;  /* 0x0000000111127890 */ /* 0x000fea000fffe0ff */
[----:B-1----:R-:W1:Y:S01]  /*5810*/  @!P1 LDC R0, c[0x0][0xb20] ;  /* 0x0002c800ff009b82 */ /* 0x002e620000000800 */
[----:B------:R-:W-:Y:S01]  /*5820*/  UISETP.NE.AND UP5, UPT, UR18, 0x3, UPT ;  /* 0x000000031200788c */ /* 0x000fe2000bfa5270 */
[----:B------:R-:W-:Y:S01]  /*5830*/  IMAD.U32 R37, RZ, RZ, UR8 ;  /* 0x00000008ff257e24 */ /* 0x000fe2000f8e00ff */
[----:B------:R-:W-:Y:S05]  /*5840*/  @!UP3 ULEA UR8, UR17, UR15, 0xc ;  /* 0x0000000f1108b291 */ /* 0x000fea000f8e60ff */
[----:B------:R-:W5:Y:S01]  /*5850*/  @!P1 LDC R3, c[0x0][0xb0c] ;  /* 0x0002c300ff039b82 */ /* 0x000f620000000800 */
[----:B------:R-:W-:Y:S01]  /*5860*/  IMAD.U32 R36, RZ, RZ, UR9 ;  /* 0x00000009ff247e24 */ /* 0x000fe2000f8e00ff */
[----:B------:R-:W-:Y:S01]  /*5870*/  UIADD3 UR9, UPT, UPT, UR19, 0x1a0, URZ ;  /* 0x000001a013097890 */ /* 0x000fe2000fffe0ff */
[----:B------:R-:W-:Y:S01]  /*5880*/  @!P4 R2UR UR23, R37 ;  /* 0x000000002517c2ca */ /* 0x000fe200000e0000 */
[----:B------:R-:W-:Y:S02]  /*5890*/  @!UP3 UIADD3 UR8, UPT, UPT, UR8, 0x400, URZ ;  /* 0x000004000808b890 */ /* 0x000fe4000fffe0ff */
[----:B------:R-:W-:Y:S01]  /*58a0*/  @!P4 R2UR UR22, R36 ;  /* 0x000000002416c2ca */ /* 0x000fe200000e0000 */
[----:B------:R-:W-:Y:S02]  /*58b0*/  UPRMT UR21, UR45, 0x654, UR9 ;  /* 0x000006542d157896 */ /* 0x000fe40008000009 */
[----:B------:R-:W-:Y:S02]  /*58c0*/  USEL UR20, URZ, 0x1, UP5 ;  /* 0x00000001ff147887 */ /* 0x000fe4000a800000 */
[----:B------:R-:W-:Y:S04]  /*58d0*/  USEL UR18, UR18, URZ, UP5 ;  /* 0x000000ff12127287 */ /* 0x000fe8000a800000 */
[----:B------:R-:W-:Y:S01]  /*58e0*/  ULEA UR17, UR18, UR15, 0x3 ;  /* 0x0000000f12117291 */ /* 0x000fe2000f8e18ff */
[----:B------:R-:W-:Y:S03]  /*58f0*/  LOP3.LUT R38, R38, UR20, RZ, 0x3c, !PT ;  /* 0x0000001426267c12 */ /* 0x000fe6000f8e3cff */
[----:B------:R1:W-:Y:S01]  /*5900*/  @!UP2 UTMALDG.4D [UR8], [UR22], desc[UR24] ;  /* 0x000018081600a5b4 */ /* 0x0003e20008019000 */
[----:B------:R4:W-:Y:S01]  /*5910*/  @!P4 SYNCS.ARRIVE.TRANS64.RED.A0TR RZ, [UR19+0x1a0], R19 ;  /* 0x0001a013ffffc9a7 */ /* 0x0009e20008300413 */
[----:B------:R-:W-:Y:S02]  /*5920*/  SHF.L.U32 R12, R38, 0x1f, RZ ;  /* 0x0000001f260c7819 */ /* 0x000fe400000006ff */
[----:B-----5:R-:W-:Y:S01]  /*5930*/  @!P1 ISETP.NE.AND P2, PT, R3, 0x1, PT ;  /* 0x000000010300980c */ /* 0x020fe20003f45270 */
[C---:B--2---:R-:W-:Y:S01]  /*5940*/  @!P1 IMAD.HI.U32 R14, R13.reuse, R14, RZ ;  /* 0x0000000e0d0e9227 */ /* 0x044fe200078e00ff */
[----:B---3--:R-:W-:Y:S03]  /*5950*/  @!P1 ISETP.NE.AND P0, PT, R10, 0x1, PT ;  /* 0x000000010a00980c */ /* 0x008fe60003f05270 */
[C---:B------:R-:W-:Y:S01]  /*5960*/  @!P1 IMAD.HI.U32 R11, R8.reuse, R11, RZ ;  /* 0x0000000b080b9227 */ /* 0x040fe200078e00ff */
[----:B------:R-:W-:Y:S04]  /*5970*/  @!P1 SHF.R.U32.HI R14, RZ, R15, R14 ;  /* 0x0000000fff0e9219 */ /* 0x000fe8000001160e */
[----:B-1----:R-:W-:Y:S01]  /*5980*/  @!P1 SHF.R.U32.HI R9, RZ, R0, R11 ;  /* 0x00000000ff099219 */ /* 0x002fe2000001160b */
[----:B------:R-:W-:Y:S01]  /*5990*/  SYNCS.ARRIVE.TRANS64.RED.A1T0 RZ, [UR21], RZ ;  /* 0x000000ffffff79a7 */ /* 0x000fe20008100415 */
[----:B------:R-:W-:Y:S02]  /*59a0*/  @!P1 SEL R14, R13, R14, !P2 ;  /* 0x0000000e0d0e9207 */ /* 0x000fe40005000000 */
[----:B------:R-:W-:Y:S02]  /*59b0*/  @!P1 SEL R9, R8, R9, !P0 ;  /* 0x0000000908099207 */ /* 0x000fe40004000000 */
[----:B----4-:R-:W-:Y:S01]  /*59c0*/  @P3 SHF.R.U32.HI R19, RZ, 0x10, R21 ;  /* 0x00000010ff133819 */ /* 0x010fe20000011615 */
[----:B------:R-:W1:Y:S02]  /*59d0*/  SYNCS.PHASECHK.TRANS64.TRYWAIT P5, [UR17+0x1b8], R12 ;  /* 0x0001b80cff0075a7 */ /* 0x000e6400080a1111 */
[----:B------:R-:W-:Y:S02]  /*59e0*/  @!P1 IMAD.IADD R0, R9, 0x1, -R14 ;  /* 0x0000000109009824 */ /* 0x000fe400078e0a0e */
[----:B------:R-:W-:Y:S01]  /*59f0*/  @!P1 IMAD.IADD R9, R14, 0x1, -R9 ;  /* 0x000000010e099824 */ /* 0x000fe200078e0a09 */
[----:B------:R-:W-:Y:S01]  /*5a00*/  @P3 R2UR UR48, R19 ;  /* 0x00000000133032ca */ /* 0x000fe200000e0000 */
[----:B------:R-:W-:Y:S02]  /*5a10*/  @!P1 IMAD R13, R0, R3, R13 ;  /* 0x00000003000d9224 */ /* 0x000fe400078e020d */
[----:B------:R-:W-:Y:S01]  /*5a20*/  @!P1 IMAD R8, R9, R10, R8 ;  /* 0x0000000a09089224 */ /* 0x000fe200078e0208 */
[----:B-1----:R-:W-:Y:S11]  /*5a30*/  @!P5 BRA `(.L_x_97) ;  /* 0x000000380090d947 */ /* 0x002ff60003800000 */
.L_x_210:
[----:B-1----:R-:W-:Y:S01]  /*5a40*/  @!P4 IADD3 R3, P0, PT, R32, 0x580, RZ ;  /* 0x000005802003c810 */ /* 0x002fe20007f1e0ff */
[----:B------:R-:W-:Y:S01]  /*5a50*/  VOTEU.ALL UP2, P4 ;  /* 0x0000000000ff7886 */ /* 0x000fe20002040000 */
[----:B------:R-:W-:Y:S01]  /*5a60*/  UMOV UR22, 0x0 ;  /* 0x0000000000167882 */ /* 0x000fe20000000000 */
[----:B------:R-:W-:Y:S01]  /*5a70*/  UMOV UR23, 0x10000000 ;  /* 0x1000000000177882 */ /* 0x000fe20000000000 */
[----:B------:R-:W-:Y:S01]  /*5a80*/  @!P4 R2UR UR9, R3 ;  /* 0x000000000309c2ca */ /* 0x000fe200000e0000 */
[----:B------:R-:W-:Y:S01]  /*5a90*/  @!P4 IMAD.X R0, RZ, RZ, R33, P0 ;  /* 0x000000ffff00c224 */ /* 0x000fe200000e0621 */
[----:B------:R-:W-:Y:S01]  /*5aa0*/  @!UP2 UIADD3 UR10, UPT, UPT, UR10, 0x20, URZ ;  /* 0x000000200a0aa890 */ /* 0x000fe2000fffe0ff */
[----:B------:R-:W-:Y:S01]  /*5ab0*/  LOP3.LUT P0, RZ, R22, 0x1, RZ, 0xc0, !PT ;  /* 0x0000000116ff7812 */ /* 0x000fe2000780c0ff */
[----:B------:R-:W-:Y:S01]  /*5ac0*/  IMAD.IADD R19, R8, 0x1, R58 ;  /* 0x0000000108137824 */ /* 0x000fe200078e023a */
[----:B------:R-:W-:Y:S01]  /*5ad0*/  LOP3.LUT R29, R29, 0x1, RZ, 0x3c, !PT ;  /* 0x000000011d1d7812 */ /* 0x000fe200078e3cff */
[----:B------:R-:W-:Y:S01]  /*5ae0*/  IMAD.IADD R37, R13, 0x1, R64 ;  /* 0x000000010d257824 */ /* 0x000fe200078e0240 */
[----:B------:R-:W-:Y:S06]  /*5af0*/  @!P4 R2UR UR8, R0 ;  /* 0x000000000008c2ca */ /* 0x000fec00000e0000 */
[----:B------:R-:W-:Y:S01]  /*5b00*/  IMAD.U32 R10, RZ, RZ, UR9 ;  /* 0x00000009ff0a7e24 */ /* 0x000fe2000f8e00ff */
[----:B------:R-:W-:Y:S04]  /*5b10*/  UIADD3 UR9, UPT, UPT, UR17, 0x1a0, URZ ;  /* 0x000001a011097890 */ /* 0x000fe8000fffe0ff */
[----:B------:R-:W-:Y:S01]  /*5b20*/  @!P4 R2UR UR20, R10 ;  /* 0x000000000a14c2ca */ /* 0x000fe200000e0000 */
[----:B------:R-:W-:Y:S01]  /*5b30*/  UPRMT UR19, UR45, 0x654, UR9 ;  /* 0x000006542d137896 */ /* 0x000fe20008000009 */
[----:B------:R-:W-:Y:S01]  /*5b40*/  IMAD.U32 R11, RZ, RZ, UR8 ;  /* 0x00000008ff0b7e24 */ /* 0x000fe2000f8e00ff */
[----:B------:R-:W-:Y:S04]  /*5b50*/  @!UP2 ULEA UR8, UR18, UR15, 0xc ;  /* 0x0000000f1208a291 */ /* 0x000fe8000f8e60ff */
[----:B------:R-:W-:Y:S01]  /*5b60*/  @!P4 R2UR UR21, R11 ;  /* 0x000000000b15c2ca */ /* 0x000fe200000e0000 */
[----:B------:R-:W-:Y:S01]  /*5b70*/  @!UP2 UIADD3 UR8, UPT, UPT, UR8, 0x400, URZ ;  /* 0x000004000808a890 */ /* 0x000fe2000fffe0ff */
[----:B------:R-:W-:Y:S11]  /*5b80*/  VOTEU.ALL UP2, P4 ;  /* 0x0000000000ff7886 */ /* 0x000ff60002040000 */
[----:B------:R3:W-:Y:S01]  /*5b90*/  @!UP2 UTMALDG.4D [UR8], [UR20], desc[UR22] ;  /* 0x000016081400a5b4 */ /* 0x0007e20008019000 */
[----:B------:R3:W-:Y:S01]  /*5ba0*/  @!P4 SYNCS.ARRIVE.TRANS64.RED.A0TR RZ, [UR17+0x1a0], R27 ;  /* 0x0001a01bffffc9a7 */ /* 0x0007e20008300411 */
[----:B------:R-:W-:Y:S04]  /*5bb0*/  UIADD3 UR17, UPT, UPT, UR18, 0x1, URZ ;  /* 0x0000000112117890 */ /* 0x000fe8000fffe0ff */
[----:B------:R-:W-:Y:S04]  /*5bc0*/  UISETP.NE.AND UP2, UPT, UR17, 0x3, UPT ;  /* 0x000000031100788c */ /* 0x000fe8000bf45270 */
[----:B------:R-:W-:Y:S02]  /*5bd0*/  USEL UR18, URZ, 0x1, UP2 ;  /* 0x00000001ff127887 */ /* 0x000fe40009000000 */
[----:B------:R-:W-:Y:S02]  /*5be0*/  USEL UR17, UR17, URZ, UP2 ;  /* 0x000000ff11117287 */ /* 0x000fe40009000000 */
[----:B------:R-:W-:Y:S02]  /*5bf0*/  UPLOP3.LUT UP2, UPT, UPT, UPT, UPT, 0x80, 0x8 ;  /* 0x000000000008789c */ /* 0x000fe40003f4f070 */
[----:B------:R-:W-:Y:S01]  /*5c00*/  LOP3.LUT R38, R38, UR18, RZ, 0x3c, !PT ;  /* 0x0000001226267c12 */ /* 0x000fe2000f8e3cff */
[----:B------:R-:W-:Y:S01]  /*5c10*/  SYNCS.ARRIVE.TRANS64.RED.A1T0 RZ, [UR19], RZ ;  /* 0x000000ffffff79a7 */ /* 0x000fe20008100413 */
[----:B------:R-:W-:Y:S07]  /*5c20*/  @P0 BRA `(.L_x_98) ;  /* 0xfffffff0005c0947 */ /* 0x000fee000383ffff */
[----:B------:R-:W-:Y:S01]  /*5c30*/  UIADD3 UR15, UPT, UPT, UR15, 0x1b8, URZ ;  /* 0x000001b80f0f7890 */ /* 0x000fe2000fffe0ff */
[----:B------:R-:W-:-:S03]  /*5c40*/  SHF.L.U32 R3, R38, 0x1f, RZ ;  /* 0x0000001f26037819 */ /* 0x000fc600000006ff */
[----:B------:R-:W-:-:S09]  /*5c50*/  ULEA UR4, UR17, UR15, 0x3 ;  /* 0x0000000f11047291 */ /* 0x000fd2000f8e18ff */
[----:B------:R-:W1:Y:S02]  /*5c60*/  SYNCS.PHASECHK.TRANS64.TRYWAIT P0, [UR4], R3 ;  /* 0x00000003ff0075a7 */ /* 0x000e640008001104 */
[----:B-1----:R-:W-:Y:S05]  /*5c70*/  @!P0 BRA `(.L_x_99) ;  /* 0x0000003800188947 */ /* 0x002fea0003800000 */
.L_x_212:
        /* <DEDUP_REMOVED lines=9> */
.L_x_214:
        /* <DEDUP_REMOVED lines=8> */
.L_x_101:
[----:B-1----:R1:W2:Y:S02]  /*5d90*/  SYNCS.PHASECHK.TRANS64.TRYWAIT P0, [R0+URZ], R3 ;  /* 0x00000003000075a7 */ /* 0x0022a400080011ff */
[----:B--2---:R-:W-:Y:S05]  /*5da0*/  @!P0 NANOSLEEP.SYNCS 0x989680 ;  /* 0x009896800000895d */ /* 0x004fea0003900000 */
[----:B------:R-:W2:Y:S02]  /*5db0*/  @!P0 SYNCS.PHASECHK.TRANS64 P0, [R0+URZ], R3 ;  /* 0x00000003000085a7 */ /* 0x000ea400080010ff */
[----:B--23--:R-:W-:Y:S05]  /*5dc0*/  @P0 EXIT ;  /* 0x000000000000094d */ /* 0x00cfea0003800000 */
[----:B------:R-:W-:Y:S05]  /*5dd0*/  BRA `(.L_x_101) ;  /* 0xfffffffc00ec7947 */ /* 0x000fea000383ffff */
.L_x_89:
[----:B------:R-:W-:-:S06]  /*5de0*/  UISETP.GE.AND UP1, UPT, UR4, 0x4, UPT ;  /* 0x000000040400788c */ /* 0x000fcc000bf26270 */
[----:B------:R-:W-:-:S13]  /*5df0*/  PLOP3.LUT P0, PT, PT, PT, UP1, 0x80, 0x8 ;  /* 0x000000000008781c */ /* 0x000fda0003f0f018 */
[----:B-1----:R-:W-:Y:S05]  /*5e00*/  @!P0 EXIT ;  /* 0x000000000000894d */ /* 0x002fea0003800000 */
[----:B------:R-:W-:Y:S01]  /*5e10*/  BAR.SYNC.DEFER_BLOCKING 0x6, 0xa0 ;  /* 0x0182800000007b1d */ /* 0x000fe20000010000 */
[C---:B------:R-:W-:Y:S01]  /*5e20*/  IMAD.SHL.U32 R2, R76.reuse, 0x20, RZ ;  /* 0x000000204c027824 */ /* 0x040fe200078e00ff */
[----:B------:R-:W-:Y:S01]  /*5e30*/  SHF.R.U32.HI R7, RZ, 0x1, R76 ;  /* 0x00000001ff077819 */ /* 0x000fe2000001164c */
[C---:B------:R-:W-:Y:S01]  /*5e40*/  IMAD.SHL.U32 R75, R76.reuse, 0x10, RZ ;  /* 0x000000104c4b7824 */ /* 0x040fe200078e00ff */
[----:B------:R-:W-:Y:S01]  /*5e50*/  SHF.R.S32.HI R78, RZ, 0x1f, R3 ;  /* 0x0000001fff4e7819 */ /* 0x000fe20000011403 */
[----:B------:R-:W-:Y:S01]  /*5e60*/  IMAD.U32 R32, R76, 0x10000, RZ ;  /* 0x000100004c207824 */ /* 0x000fe200078e00ff */
[----:B------:R-:W-:Y:S02]  /*5e70*/  UMOV UR50, 0x400 ;  /* 0x0000040000327882 */ /* 0x000fe40000000000 */
[----:B------:R-:W1:Y:S01]  /*5e80*/  LDC R67, c[0x0][0x370] ;  /* 0x0000dc00ff437b82 */ /* 0x000e620000000800 */
[----:B------:R-:W-:Y:S01]  /*5e90*/  ULEA UR50, UR45, UR50, 0x18 ;  /* 0x000000322d327291 */ /* 0x000fe2000f8ec0ff */
[----:B------:R-:W-:Y:S01]  /*5ea0*/  LOP3.LUT R0, R2, 0xc0, RZ, 0xc0, !PT ;  /* 0x000000c002007812 */ /* 0x000fe200078ec0ff */
[----:B------:R-:W-:Y:S01]  /*5eb0*/  IMAD.MOV.U32 R79, RZ, RZ, 0x10 ;  /* 0x00000010ff4f7424 */ /* 0x000fe200078e00ff */
[----:B------:R-:W-:Y:S01]  /*5ec0*/  LOP3.LUT R75, R75, 0x600, RZ, 0xc0, !PT ;  /* 0x000006004b4b7812 */ /* 0x000fe200078ec0ff */
[----:B------:R-:W-:Y:S01]  /*5ed0*/  IMAD.MOV.U32 R30, RZ, RZ, RZ ;  /* 0x000000ffff1e7224 */ /* 0x000fe200078e00ff */
[----:B------:R-:W-:Y:S01]  /*5ee0*/  LOP3.LUT R7, R0, 0x8, R7, 0xf8, !PT ;  /* 0x0000000800077812 */ /* 0x000fe200078ef807 */
[----:B------:R-:W-:Y:S01]  /*5ef0*/  IMAD.SHL.U32 R0, R76, 0x4, RZ ;  /* 0x000000044c007824 */ /* 0x000fe200078e00ff */
[----:B------:R-:W2:Y:S01]  /*5f00*/  LDC R28, c[0x0][0xb0c] ;  /* 0x0002c300ff1c7b82 */ /* 0x000ea20000000800 */
[----:B------:R-:W-:Y:S01]  /*5f10*/  LOP3.LUT R75, R75, 0x20, R2, 0xf8, !PT ;  /* 0x000000204b4b7812 */ /* 0x000fe200078ef802 */
[----:B------:R-:W-:Y:S01]  /*5f20*/  IMAD.MOV.U32 R74, RZ, RZ, RZ ;  /* 0x000000ffff4a7224 */ /* 0x000fe200078e00ff */
[----:B------:R-:W-:Y:S01]  /*5f30*/  LEA.HI R78, R78, R3, RZ, 0x6 ;  /* 0x000000034e4e7211 */ /* 0x000fe200078f30ff */
[----:B------:R-:W-:Y:S01]  /*5f40*/  IMAD.MOV.U32 R73, RZ, RZ, RZ ;  /* 0x000000ffff497224 */ /* 0x000fe200078e00ff */
[----:B------:R-:W-:Y:S01]  /*5f50*/  LOP3.LUT R0, R7, 0x18, R0, 0x78, !PT ;  /* 0x0000001807007812 */ /* 0x000fe200078e7800 */
[----:B------:R-:W3:Y:S01]  /*5f60*/  LDCU.64 UR58, c[0x0][0x348] ;  /* 0x00006900ff3a77ac */ /* 0x000ee20008000a00 */
[----:B------:R-:W-:Y:S01]  /*5f70*/  LOP3.LUT R75, R75, 0x100, R2, 0xf8, !PT ;  /* 0x000001004b4b7812 */ /* 0x000fe200078ef802 */
[----:B------:R-:W4:Y:S01]  /*5f80*/  LDC R66, c[0x0][0xb20] ;  /* 0x0002c800ff427b82 */ /* 0x000f220000000800 */
[----:B------:R-:W3:Y:S01]  /*5f90*/  LDS R4, [UR50+0x230] ;  /* 0x00023032ff047984 */ /* 0x000ee20008000800 */
[C---:B------:R-:W-:Y:S01]  /*5fa0*/  LOP3.LUT P0, RZ, R76.reuse, 0x4, RZ, 0xc0, !PT ;  /* 0x000000044cff7812 */ /* 0x040fe2000780c0ff */
[----:B------:R-:W-:Y:S01]  /*5fb0*/  UMOV UR55, 0x1 ;  /* 0x0000000100377882 */ /* 0x000fe20000000000 */
[----:B------:R-:W-:Y:S01]  /*5fc0*/  LOP3.LUT R75, R75, R0, RZ, 0xfc, !PT ;  /* 0x000000004b4b7212 */ /* 0x000fe200078efcff */
[----:B------:R-:W1:Y:S01]  /*5fd0*/  LDCU.64 UR36, c[0x0][0x888] ;  /* 0x00011100ff2477ac */ /* 0x000e620008000a00 */
[----:B------:R-:W-:-:S02]  /*5fe0*/  LOP3.LUT R76, R76, 0x60, RZ, 0xc0, !PT ;  /* 0x000000604c4c7812 */ /* 0x000fc400078ec0ff */
[----:B------:R-:W1:Y:S01]  /*5ff0*/  LDC R27, c[0x0][0xb30] ;  /* 0x0002cc00ff1b7b82 */ /* 0x000e620000000800 */
[----:B------:R-:W-:Y:S01]  /*6000*/  LOP3.LUT R32, R32, 0x600000, RZ, 0xc0, !PT ;  /* 0x0060000020207812 */ /* 0x000fe200078ec0ff */
[----:B------:R-:W1:Y:S01]  /*6010*/  LDCU.64 UR38, c[0x0][0x890] ;  /* 0x00011200ff2677ac */ /* 0x000e620008000a00 */
[----:B------:R-:W-:Y:S02]  /*6020*/  SEL R79, R79, 0xfffffff0, !P0 ;  /* 0xfffffff04f4f7807 */ /* 0x000fe40004000000 */
[----:B------:R-:W-:Y:S01]  /*6030*/  SHF.R.S32.HI R78, RZ, 0x6, R78 ;  /* 0x00000006ff4e7819 */ /* 0x000fe2000001144e */
[----:B------:R-:W-:Y:S01]  /*6040*/  UMOV UR57, URZ ;  /* 0x000000ff00397c82 */ /* 0x000fe20008000000 */
[----:B------:R-:W-:Y:S01]  /*6050*/  UIADD3 UR56, UPT, UPT, UR50, 0x400, URZ ;  /* 0x0000040032387890 */ /* 0x000fe2000fffe0ff */
[----:B------:R-:W1:Y:S01]  /*6060*/  LDC R65, c[0x0][0x388] ;  /* 0x0000e200ff417b82 */ /* 0x000e620000000800 */
[----:B------:R-:W-:Y:S01]  /*6070*/  UMOV UR54, URZ ;  /* 0x000000ff00367c82 */ /* 0x000fe20008000000 */
[----:B------:R-:W-:-:S06]  /*6080*/  UMOV UR53, URZ ;  /* 0x000000ff00357c82 */ /* 0x000fcc0008000000 */
[----:B------:R-:W1:Y:S08]  /*6090*/  LDC.64 R56, c[0x0][0xb10] ;  /* 0x0002c400ff387b82 */ /* 0x000e700000000a00 */
[----:B------:R-:W1:Y:S08]  /*60a0*/  LDC.64 R24, c[0x0][0xb18] ;  /* 0x0002c600ff187b82 */ /* 0x000e700000000a00 */
[----:B------:R-:W1:Y:S01]  /*60b0*/  LDC.64 R22, c[0x0][0xb28] ;  /* 0x0002ca00ff167b82 */ /* 0x000e620000000a00 */
[C---:B---3--:R-:W-:Y:S01]  /*60c0*/  VIADD R5, R4.reuse, 0x40 ;  /* 0x0000004004057836 */ /* 0x048fe20000000000 */
[----:B------:R-:W-:-:S04]  /*60d0*/  LOP3.LUT R4, R4, 0xffff, RZ, 0xc0, !PT ;  /* 0x0000ffff04047812 */ /* 0x000fc800078ec0ff */
[----:B------:R-:W-:Y:S02]  /*60e0*/  LOP3.LUT R5, R5, 0xffff, RZ, 0xc0, !PT ;  /* 0x0000ffff05057812 */ /* 0x000fe400078ec0ff */
[----:B------:R-:W3:Y:S03]  /*60f0*/  LDC.64 R54, c[0x0][0x8b0] ;  /* 0x00022c00ff367b82 */ /* 0x000ee60000000a00 */
[----:B------:R1:W-:Y:S05]  /*6100*/  STL.64 [R1], R4 ;  /* 0x0000000401007387 */ /* 0x0003ea0000100a00 */
[----:B------:R-:W1:Y:S08]  /*6110*/  LDC.64 R52, c[0x0][0x8a8] ;  /* 0x00022a00ff347b82 */ /* 0x000e700000000a00 */
[----:B--2-4-:R-:W1:Y:S02]  /*6120*/  LDC R72, c[0x0][0x374] ;  /* 0x0000dd00ff487b82 */ /* 0x014e640000000800 */
.L_x_132:
[----:B------:R-:W-:Y:S04]  /*6130*/  SHF.L.U32 R3, R73, 0x1f, RZ ;  /* 0x0000001f49037819 */ /* 0x000fe800000006ff */
[----:B--2---:R-:W2:Y:S02]  /*6140*/  SYNCS.PHASECHK.TRANS64.TRYWAIT P0, [UR50+0x1e0], R3 ;  /* 0x0001e003ff0075a7 */ /* 0x004ea40008001132 */
[----:B-12---:R-:W-:Y:S05]  /*6150*/  @!P0 BRA `(.L_x_102) ;  /* 0x0000003400108947 */ /* 0x006fea0003800000 */
.L_x_216:
[----:B------:R-:W4:Y:S01]  /*6160*/  LDS.128 R60, [UR50+0x220] ;  /* 0x00022032ff3c7984 */ /* 0x000f220008000c00 */
[----:B------:R-:W-:Y:S01]  /*6170*/  UIADD3 UR4, UPT, UPT, UR50, 0x1e8, URZ ;  /* 0x000001e832047890 */ /* 0x000fe2000fffe0ff */
[----:B--2---:R-:W-:Y:S01]  /*6180*/  IMAD R0, R30, 0x4, R1 ;  /* 0x000000041e007824 */ /* 0x004fe200078e0201 */
[-C--:B------:R-:W-:Y:S02]  /*6190*/  IABS R9, R78.reuse ;  /* 0x0000004e00097213 */ /* 0x080fe40000000000 */
[----:B------:R-:W-:Y:S01]  /*61a0*/  UPRMT UR4, URZ, 0x654, UR4 ;  /* 0x00000654ff047896 */ /* 0x000fe20008000004 */
[----:B------:R-:W-:Y:S01]  /*61b0*/  IABS R3, R78 ;  /* 0x0000004e00037213 */ /* 0x000fe20000000000 */
[----:B------:R-:W2:Y:S01]  /*61c0*/  I2F.RP R8, R9 ;  /* 0x0000000900087306 */ /* 0x000ea20000209400 */
[----:B------:R-:W-:Y:S01]  /*61d0*/  @!PT LDS RZ, [RZ] ;  /* 0x00000000fffff984 */ /* 0x000fe20000000800 */
[----:B------:R-:W-:Y:S01]  /*61e0*/  @!PT LDS RZ, [RZ] ;  /* 0x00000000fffff984 */ /* 0x000fe20000000800 */
[----:B------:R-:W-:Y:S01]  /*61f0*/  @!PT LDS RZ, [RZ] ;  /* 0x00000000fffff984 */ /* 0x000fe20000000800 */
[----:B------:R-:W-:Y:S01]  /*6200*/  @!PT LDS RZ, [RZ] ;  /* 0x00000000fffff984 */ /* 0x000fe20000000800 */
[----:B------:R1:W-:Y:S06]  /*6210*/  MEMBAR.ALL.CTA ;  /* 0x0000000000007992 */ /* 0x0003ec0000008000 */
[----:B-1----:R-:W1:Y:S01]  /*6220*/  FENCE.VIEW.ASYNC.S ;  /* 0x00000000000073c6 */ /* 0x002e620000000000 */
[----:B------:R-:W-:Y:S01]  /*6230*/  IADD3 R3, PT, PT, RZ, -R3, RZ ;  /* 0x80000003ff037210 */ /* 0x000fe20007ffe0ff */
[----:B-1----:R-:W-:Y:S06]  /*6240*/  SYNCS.ARRIVE.TRANS64.RED.A1T0 RZ, [UR4], RZ ;  /* 0x000000ffffff79a7 */ /* 0x002fec0008100404 */
[----:B------:R1:W5:Y:S01]  /*6250*/  LDL R17, [R0] ;  /* 0x0000000000117983 */ /* 0x0003620000100800 */
[----:B----4-:R-:W-:Y:S01]  /*6260*/  LOP3.LUT P3, RZ, R62, 0x1, RZ, 0xc0, !PT ;  /* 0x000000013eff7812 */ /* 0x010fe2000786c0ff */
[----:B--2---:R-:W2:Y:S11]  /*6270*/  MUFU.RCP R2, R8 ;  /* 0x0000000800027308 */ /* 0x004eb60000001000 */
[----:B------:R-:W-:Y:S01]  /*6280*/  @!UPT UIADD3 URZ, UPT, UPT, URZ, URZ, URZ ;  /* 0x000000fffffff290 */ /* 0x000fe2000fffe0ff */
[----:B------:R-:W-:Y:S02]  /*6290*/  @P3 MOV R31, R60 ;  /* 0x0000003c001f3202 */ /* 0x000fe40000000f00 */
[----:B------:R-:W-:Y:S01]  /*62a0*/  @P3 LOP3.LUT R29, R61, 0xffff, RZ, 0xc0, !PT ;  /* 0x0000ffff3d1d3812 */ /* 0x000fe200078ec0ff */
[----:B--2---:R-:W-:Y:S01]  /*62b0*/  VIADD R6, R2, 0xffffffe ;  /* 0x0ffffffe02067836 */ /* 0x004fe20000000000 */
[----:B------:R-:W-:Y:S03]  /*62c0*/  IABS R2, R65 ;  /* 0x0000004100027213 */ /* 0x000fe60000000000 */
[----:B------:R-:W2:Y:S02]  /*62d0*/  F2I.FTZ.U32.TRUNC.NTZ R7, R6 ;  /* 0x0000000600077305 */ /* 0x000ea4000021f000 */
[--C-:B--2---:R-:W-:Y:S02]  /*62e0*/  IMAD.MOV R4, RZ, RZ, -R7.reuse ;  /* 0x000000ffff047224 */ /* 0x104fe400078e0a07 */
[----:B------:R-:W-:Y:S02]  /*62f0*/  IMAD.MOV.U32 R6, RZ, RZ, RZ ;  /* 0x000000ffff067224 */ /* 0x000fe400078e00ff */
[----:B------:R-:W-:Y:S01]  /*6300*/  IMAD R5, R4, R9, RZ ;  /* 0x0000000904057224 */ /* 0x000fe200078e02ff */
[----:B------:R-:W-:Y:S03]  /*6310*/  IABS R4, R19 ;  /* 0x0000001300047213 */ /* 0x000fe60000000000 */
[----:B------:R-:W-:Y:S02]  /*6320*/  IMAD.HI.U32 R7, R7, R5, R6 ;  /* 0x0000000507077227 */ /* 0x000fe400078e0006 */
[----:B------:R-:W2:Y:S04]  /*6330*/  I2F.RP R5, R2 ;  /* 0x0000000200057306 */ /* 0x000ea80000209400 */
[----:B------:R-:W-:Y:S04]  /*6340*/  IMAD.HI.U32 R10, R7, R4, RZ ;  /* 0x00000004070a7227 */ /* 0x000fe800078e00ff */
[----:B------:R-:W-:Y:S01]  /*6350*/  IMAD R4, R10, R3, R4 ;  /* 0x000000030a047224 */ /* 0x000fe200078e0204 */
[----:B------:R-:W-:Y:S04]  /*6360*/  LOP3.LUT R3, R19, R78, RZ, 0x3c, !PT ;  /* 0x0000004e13037212 */ /* 0x000fe800078e3cff */
[----:B------:R-:W-:Y:S01]  /*6370*/  ISETP.GT.U32.AND P0, PT, R9, R4, PT ;  /* 0x000000040900720c */ /* 0x000fe20003f04070 */
[----:B--2---:R-:W2:Y:S01]  /*6380*/  MUFU.RCP R5, R5 ;  /* 0x0000000500057308 */ /* 0x004ea20000001000 */
[----:B------:R-:W-:Y:S11]  /*6390*/  ISETP.GE.AND P1, PT, R3, RZ, PT ;  /* 0x000000ff0300720c */ /* 0x000ff60003f26270 */
[----:B------:R-:W-:Y:S02]  /*63a0*/  @!P0 IMAD.IADD R4, R4, 0x1, -R9 ;  /* 0x0000000104048824 */ /* 0x000fe400078e0a09 */
[----:B------:R-:W-:Y:S01]  /*63b0*/  @!P0 VIADD R10, R10, 0x1 ;  /* 0x000000010a0a8836 */ /* 0x000fe20000000000 */
[----:B------:R-:W-:Y:S02]  /*63c0*/  ISETP.NE.AND P0, PT, R78, RZ, PT ;  /* 0x000000ff4e00720c */ /* 0x000fe40003f05270 */
[----:B------:R-:W-:Y:S01]  /*63d0*/  ISETP.GE.U32.AND P2, PT, R4, R9, PT ;  /* 0x000000090400720c */ /* 0x000fe20003f46070 */
[----:B--2---:R-:W-:Y:S04]  /*63e0*/  VIADD R6, R5, 0xffffffe ;  /* 0x0ffffffe05067836 */ /* 0x004fe80000000000 */
[----:B------:R-:W2:Y:S08]  /*63f0*/  F2I.FTZ.U32.TRUNC.NTZ R7, R6 ;  /* 0x0000000600077305 */ /* 0x000eb0000021f000 */
[----:B------:R-:W-:Y:S05]  /*6400*/  @P2 IADD3 R10, PT, PT, R10, 0x1, RZ ;  /* 0x000000010a0a2810 */ /* 0x000fea0007ffe0ff */
[----:B------:R-:W-:Y:S01]  /*6410*/  @!P1 IMAD.MOV R10, RZ, RZ, -R10 ;  /* 0x000000ffff0a9224 */ /* 0x000fe200078e0a0a */
[----:B------:R-:W-:Y:S01]  /*6420*/  @!P0 LOP3.LUT R10, RZ, R78, RZ, 0x33, !PT ;  /* 0x0000004eff0a8212 */ /* 0x000fe200078e33ff */
[--C-:B--2---:R-:W-:Y:S01]  /*6430*/  IMAD.MOV R3, RZ, RZ, -R7.reuse ;  /* 0x000000ffff037224 */ /* 0x104fe200078e0a07 */
[----:B------:R-:W-:Y:S01]  /*6440*/  ISETP.GE.AND P0, PT, R26, 0x1, PT ;  /* 0x000000011a00780c */ /* 0x000fe20003f06270 */
[----:B------:R-:W-:Y:S01]  /*6450*/  IMAD.MOV.U32 R6, RZ, RZ, RZ ;  /* 0x000000ffff067224 */ /* 0x000fe200078e00ff */
[----:B------:R-:W-:Y:S01]  /*6460*/  LOP3.LUT R11, R10, R65, RZ, 0x3c, !PT ;  /* 0x000000410a0b7212 */ /* 0x000fe200078e3cff */
[----:B------:R-:W-:Y:S01]  /*6470*/  IMAD R4, R3, R2, RZ ;  /* 0x0000000203047224 */ /* 0x000fe200078e02ff */
[----:B------:R-:W-:Y:S03]  /*6480*/  IABS R3, R10 ;  /* 0x0000000a00037213 */ /* 0x000fe60000000000 */
[----:B------:R-:W-:Y:S06]  /*6490*/  IMAD.HI.U32 R7, R7, R4, R6 ;  /* 0x0000000407077227 */ /* 0x000fec00078e0006 */
[----:B------:R-:W-:Y:S05]  /*64a0*/  IMAD.HI.U32 R12, R7, R3, RZ ;  /* 0x00000003070c7227 */ /* 0x000fea00078e00ff */
[----:B------:R-:W-:Y:S05]  /*64b0*/  IADD3 R4, PT, PT, -R12, RZ, RZ ;  /* 0x000000ff0c047210 */ /* 0x000fea0007ffe1ff */
[C---:B------:R-:W-:Y:S05]  /*64c0*/  IMAD R3, R2.reuse, R4, R3 ;  /* 0x0000000402037224 */ /* 0x040fea00078e0203 */
[----:B------:R-:W-:Y:S11]  /*64d0*/  ISETP.GT.U32.AND P4, PT, R2, R3, PT ;  /* 0x000000030200720c */ /* 0x000ff60003f84070 */
[----:B------:R-:W-:Y:S02]  /*64e0*/  @!UPT UIADD3 URZ, UPT, UPT, URZ, URZ, URZ ;  /* 0x000000fffffff290 */ /* 0x000fe4000fffe0ff */
[----:B------:R-:W-:Y:S05]  /*64f0*/  @!P4 IMAD.IADD R3, R3, 0x1, -R2 ;  /* 0x000000010303c824 */ /* 0x000fea00078e0a02 */
[----:B------:R-:W-:Y:S01]  /*6500*/  ISETP.GE.U32.AND P2, PT, R3, R2, PT ;  /* 0x000000020300720c */ /* 0x000fe20003f46070 */
[----:B------:R-:W-:Y:S01]  /*6510*/  @!UPT UIADD3 URZ, UPT, UPT, URZ, URZ, URZ ;  /* 0x000000fffffff290 */ /* 0x000fe2000fffe0ff */
[----:B-1----:R-:W-:Y:S11]  /*6520*/  @!P0 BRA `(.L_x_103) ;  /* 0x0000000000a48947 */ /* 0x002ff60003800000 */
[----:B------:R-:W-:Y:S01]  /*6530*/  IMAD.HI.U32 R13, R72, R25, RZ ;  /* 0x00000019480d7227 */ /* 0x000fe200078e00ff */
[----:B------:R-:W-:Y:S02]  /*6540*/  ISETP.NE.AND P0, PT, R24, 0x1, PT ;  /* 0x000000011800780c */ /* 0x000fe40003f05270 */
[----:B------:R-:W-:Y:S01]  /*6550*/  ISETP.NE.AND P1, PT, R26, 0x1, PT ;  /* 0x000000011a00780c */ /* 0x000fe20003f25270 */
[----:B------:R-:W-:Y:S01]  /*6560*/  IMAD.HI.U32 R14, R67, R56, RZ ;  /* 0x00000038430e7227 */ /* 0x000fe200078e00ff */
[----:B------:R-:W-:Y:S02]  /*6570*/  SHF.R.U32.HI R13, RZ, R66, R13 ;  /* 0x00000042ff0d7219 */ /* 0x000fe4000001160d */
[----:B------:R-:W-:Y:S01]  /*6580*/  ISETP.NE.AND P5, PT, R28, 0x1, PT ;  /* 0x000000011c00780c */ /* 0x000fe20003fa5270 */
[----:B------:R-:W-:Y:S01]  /*6590*/  IMAD.HI.U32 R18, R31, R56, RZ ;  /* 0x000000381f127227 */ /* 0x000fe200078e00ff */
[----:B------:R-:W-:Y:S02]  /*65a0*/  SHF.R.U32.HI R14, RZ, R57, R14 ;  /* 0x00000039ff0e7219 */ /* 0x000fe4000001160e */
[----:B------:R-:W-:Y:S01]  /*65b0*/  SEL R3, R72, R13, !P0 ;  /* 0x0000000d48037207 */ /* 0x000fe20004000000 */
[----:B------:R-:W-:Y:S01]  /*65c0*/  IMAD.HI.U32 R13, R29, R25, RZ ;  /* 0x000000191d0d7227 */ /* 0x000fe200078e00ff */
[----:B------:R-:W-:Y:S02]  /*65d0*/  SEL R7, R67, R14, !P5 ;  /* 0x0000000e43077207 */ /* 0x000fe40006800000 */
[----:B------:R-:W-:Y:S01]  /*65e0*/  SHF.R.U32.HI R18, RZ, R57, R18 ;  /* 0x00000039ff127219 */ /* 0x000fe20000011612 */
[-C--:B------:R-:W-:Y:S04]  /*65f0*/  IMAD.HI.U32 R14, R3, R22.reuse, RZ ;  /* 0x00000016030e7227 */ /* 0x080fe800078e00ff */
[----:B------:R-:W-:Y:S01]  /*6600*/  IMAD.HI.U32 R16, R7, R22, RZ ;  /* 0x0000001607107227 */ /* 0x000fe200078e00ff */
[-C--:B------:R-:W-:Y:S02]  /*6610*/  @P1 SHF.R.U32.HI R3, RZ, R23.reuse, R14 ;  /* 0x00000017ff031219 */ /* 0x080fe4000001160e */
[----:B------:R-:W-:Y:S02]  /*6620*/  SHF.R.U32.HI R14, RZ, R66, R13 ;  /* 0x00000042ff0e7219 */ /* 0x000fe4000001160d */
[----:B------:R-:W-:Y:S01]  /*6630*/  @P1 SHF.R.U32.HI R7, RZ, R23, R16 ;  /* 0x00000017ff071219 */ /* 0x000fe20000011610 */
[C---:B------:R-:W-:Y:S01]  /*6640*/  IMAD R2, R26.reuse, R3, RZ ;  /* 0x000000031a027224 */ /* 0x040fe200078e02ff */
[----:B------:R-:W-:Y:S02]  /*6650*/  SEL R5, R29, R14, !P0 ;  /* 0x0000000e1d057207 */ /* 0x000fe40004000000 */
[----:B------:R-:W-:Y:S01]  /*6660*/  SEL R3, R31, R18, !P5 ;  /* 0x000000121f037207 */ /* 0x000fe20006800000 */
[----:B------:R-:W-:Y:S01]  /*6670*/  IMAD R4, R26, R7, RZ ;  /* 0x000000071a047224 */ /* 0x000fe200078e02ff */
[C---:B------:R-:W-:Y:S01]  /*6680*/  ISETP.GE.AND P0, PT, R5.reuse, R2, PT ;  /* 0x000000020500720c */ /* 0x040fe20003f06270 */
[----:B------:R-:W-:Y:S03]  /*6690*/  IMAD.HI.U32 R6, R5, R22, RZ ;  /* 0x0000001605067227 */ /* 0x000fe600078e00ff */
[----:B------:R-:W-:Y:S01]  /*66a0*/  ISETP.GE.OR P0, PT, R3, R4, P0 ;  /* 0x000000040300720c */ /* 0x000fe20000706670 */
[----:B------:R-:W-:Y:S01]  /*66b0*/  IMAD.MOV R4, RZ, RZ, -R3 ;  /* 0x000000ffff047224 */ /* 0x000fe200078e0a03 */
[-C--:B------:R-:W-:Y:S03]  /*66c0*/  SHF.R.U32.HI R6, RZ, R23.reuse, R6 ;  /* 0x00000017ff067219 */ /* 0x080fe60000011606 */
[----:B------:R-:W-:Y:S01]  /*66d0*/  IMAD R31, R28, R4, R31 ;  /* 0x000000041c1f7224 */ /* 0x000fe200078e021f */
[----:B------:R-:W-:Y:S05]  /*66e0*/  SEL R9, R5, R6, !P1 ;  /* 0x0000000605097207 */ /* 0x000fea0004800000 */
[----:B------:R-:W-:Y:S02]  /*66f0*/  IMAD.MOV R6, RZ, RZ, -R9 ;  /* 0x000000ffff067224 */ /* 0x000fe400078e0a09 */
[C---:B------:R-:W-:Y:S04]  /*6700*/  @!P0 IMAD.HI.U32 R2, R3.reuse, R22, RZ ;  /* 0x0000001603028227 */ /* 0x040fe800078e00ff */
[----:B------:R-:W-:Y:S01]  /*6710*/  IMAD R6, R26, R6, R5 ;  /* 0x000000061a067224 */ /* 0x000fe200078e0205 */
[----:B------:R-:W-:Y:S04]  /*6720*/  @!P0 SHF.R.U32.HI R2, RZ, R23, R2 ;  /* 0x00000017ff028219 */ /* 0x000fe80000011602 */
[----:B------:R-:W-:Y:S02]  /*6730*/  @!P0 SEL R0, R3, R2, !P1 ;  /* 0x0000000203008207 */ /* 0x000fe40004800000 */
[----:B------:R-:W-:Y:S02]  /*6740*/  IADD3 R2, PT, PT, -R5, RZ, RZ ;  /* 0x000000ff05027210 */ /* 0x000fe40007ffe1ff */
[----:B------:R-:W-:Y:S01]  /*6750*/  @!P0 IADD3 R8, PT, PT, R9, -R0, RZ ;  /* 0x8000000009088210 */ /* 0x000fe20007ffe0ff */
[----:B------:R-:W-:Y:S02]  /*6760*/  @!P0 IMAD R0, R7, R6, R0 ;  /* 0x0000000607008224 */ /* 0x000fe400078e0200 */
[----:B------:R-:W-:Y:S02]  /*6770*/  IMAD R29, R24, R2, R29 ;  /* 0x00000002181d7224 */ /* 0x000fe400078e021d */
[----:B------:R-:W-:Y:S02]  /*6780*/  @!P0 IMAD R5, R8, R26, R3 ;  /* 0x0000001a08058224 */ /* 0x000fe400078e0203 */
[----:B------:R-:W-:Y:S04]  /*6790*/  @!P0 IMAD.MOV.U32 R3, RZ, RZ, R0 ;  /* 0x000000ffff038224 */ /* 0x000fe800078e0000 */
[----:B------:R-:W-:Y:S02]  /*67a0*/  IMAD R31, R3, R28, R31 ;  /* 0x0000001c031f7224 */ /* 0x000fe400078e021f */
[----:B------:R-:W-:Y:S07]  /*67b0*/  IMAD R29, R5, R24, R29 ;  /* 0x00000018051d7224 */ /* 0x000fee00078e021d */
.L_x_103:
[----:B------:R-:W-:Y:S01]  /*67c0*/  ISETP.NE.AND P0, PT, R27, 0x1, PT ;  /* 0x000000011b00780c */ /* 0x000fe20003f05270 */
[----:B------:R-:W1:Y:S01]  /*67d0*/  LDC.64 R6, c[0x0][0xb10] ;  /* 0x0002c400ff067b82 */ /* 0x000e620000000a00 */
[----:B------:R-:W-:Y:S01]  /*67e0*/  R2UR UR4, R11 ;  /* 0x000000000b0472ca */ /* 0x000fe200000e0000 */
[----:B------:R-:W-:Y:S01]  /*67f0*/  @!P4 VIADD R12, R12, 0x1 ;  /* 0x000000010c0cc836 */ /* 0x000fe20000000000 */
[----:B------:R-:W-:Y:S01]  /*6800*/  ISETP.NE.AND P1, PT, R65, RZ, PT ;  /* 0x000000ff4100720c */ /* 0x000fe20003f25270 */
[----:B------:R-:W-:Y:S01]  /*6810*/  IMAD.MOV R8, RZ, RZ, -R10 ;  /* 0x000000ffff087224 */ /* 0x000fe200078e0a0a */
[----:B------:R-:W-:Y:S03]  /*6820*/  R2UR UR42, R37 ;  /* 0x00000000252a72ca */ /* 0x000fe600000e0000 */
[----:B------:R-:W2:Y:S01]  /*6830*/  LDC.64 R4, c[0x0][0xb18] ;  /* 0x0002c600ff047b82 */ /* 0x000ea20000000a00 */
[----:B------:R-:W-:Y:S01]  /*6840*/  R2UR UR43, R10 ;  /* 0x000000000a2b72ca */ /* 0x000fe200000e0000 */
[----:B------:R-:W-:Y:S01]  /*6850*/  @P2 VIADD R12, R12, 0x1 ;  /* 0x000000010c0c2836 */ /* 0x000fe20000000000 */
[C---:B------:R-:W-:Y:S01]  /*6860*/  R2UR UR5, R65.reuse ;  /* 0x00000000410572ca */ /* 0x040fe200000e0000 */
[----:B------:R-:W-:Y:S04]  /*6870*/  IMAD R19, R78, R8, R19 ;  /* 0x000000084e137224 */ /* 0x000fe800078e0213 */
[----:B------:R-:W4:Y:S01]  /*6880*/  @!P0 LDC R0, c[0x0][0xb20] ;  /* 0x0002c800ff008b82 */ /* 0x000f220000000800 */
[----:B------:R-:W-:Y:S01]  /*6890*/  R2UR UR44, R12 ;  /* 0x000000000c2c72ca */ /* 0x000fe200000e0000 */
[----:B------:R-:W-:Y:S01]  /*68a0*/  UISETP.GE.AND UP1, UPT, UR4, URZ, UPT ;  /* 0x000000ff0400728c */ /* 0x000fe2000bf26270 */
[----:B------:R-:W-:Y:S05]  /*68b0*/  R2UR UR4, R65 ;  /* 0x00000000410472ca */ /* 0x000fea00000e0000 */
[----:B------:R-:W3:Y:S01]  /*68c0*/  @!P0 LDC R2, c[0x0][0xb0c] ;  /* 0x0002c300ff028b82 */ /* 0x000ee20000000800 */
[----:B------:R-:W-:Y:S01]  /*68d0*/  R2UR UR51, R19 ;  /* 0x00000000133372ca */ /* 0x000fe200000e0000 */
[----:B------:R-:W-:Y:S01]  /*68e0*/  VOTEU.ALL UP0, P1 ;  /* 0x0000000000ff7886 */ /* 0x000fe20000800000 */
[----:B------:R-:W-:Y:S03]  /*68f0*/  USHF.L.U32 UR42, UR42, 0x6, URZ ;  /* 0x000000062a2a7899 */ /* 0x000fe600080006ff */
[----:B------:R-:W-:Y:S02]  /*6900*/  @!UP1 UIADD3 UR44, UPT, UPT, -UR44, URZ, URZ ;  /* 0x000000ff2c2c9290 */ /* 0x000fe4000fffe1ff */
[----:B------:R-:W-:Y:S01]  /*6910*/  @!UP0 ULOP3.LUT UR44, URZ, UR4, URZ, 0x33, !UPT ;  /* 0x00000004ff2c8292 */ /* 0x000fe2000f8e33ff */
[----:B--2---:R-:W-:Y:S01]  /*6920*/  @!P0 ISETP.NE.AND P1, PT, R4, 0x1, PT ;  /* 0x000000010400880c */ /* 0x004fe20003f25270 */
[----:B-1----:R-:W-:Y:S01]  /*6930*/  @!P0 IMAD.HI.U32 R6, R31, R6, RZ ;  /* 0x000000061f068227 */ /* 0x002fe200078e00ff */
[----:B------:R-:W-:Y:S03]  /*6940*/  ULOP3.LUT UP0, URZ, UR56, 0x1b0, URZ, 0xc0, !UPT ;  /* 0x000001b038ff7892 */ /* 0x000fe6000f80c0ff */
[----:B------:R-:W-:Y:S01]  /*6950*/  USHF.L.U32 UR51, UR51, 0x6, URZ ;  /* 0x0000000633337899 */ /* 0x000fe200080006ff */
[----:B------:R-:W-:Y:S01]  /*6960*/  @!P0 IMAD.HI.U32 R3, R29, R5, RZ ;  /* 0x000000051d038227 */ /* 0x000fe200078e00ff */
[----:B------:R-:W-:Y:S03]  /*6970*/  @!P0 SHF.R.U32.HI R6, RZ, R7, R6 ;  /* 0x00000007ff068219 */ /* 0x000fe60000011606 */
[----:B------:R-:W-:Y:S01]  /*6980*/  IMAD R8, RZ, RZ, -UR44 ;  /* 0x8000002cff087e24 */ /* 0x000fe2000f8e02ff */
[----:B----4-:R-:W-:Y:S02]  /*6990*/  @!P0 SHF.R.U32.HI R0, RZ, R0, R3 ;  /* 0x00000000ff008219 */ /* 0x010fe40000011603 */
[----:B---3--:R-:W-:Y:S02]  /*69a0*/  @!P0 ISETP.NE.AND P2, PT, R2, 0x1, PT ;  /* 0x000000010200880c */ /* 0x008fe40003f45270 */
[----:B------:R-:W-:Y:S02]  /*69b0*/  R2UR UR4, R8 ;  /* 0x00000000080472ca */ /* 0x000fe400000e0000 */
[----:B------:R-:W-:Y:S02]  /*69c0*/  @P3 SHF.R.U32.HI R8, RZ, 0x10, R61 ;  /* 0x00000010ff083819 */ /* 0x000fe4000001163d */
[----:B------:R-:W-:Y:S02]  /*69d0*/  @!P0 SEL R6, R31, R6, !P2 ;  /* 0x000000061f068207 */ /* 0x000fe40005000000 */
[----:B------:R-:W-:Y:S02]  /*69e0*/  @!P0 SEL R3, R29, R0, !P1 ;  /* 0x000000001d038207 */ /* 0x000fe40004800000 */
[----:B------:R-:W-:Y:S03]  /*69f0*/  @P3 R2UR UR52, R8 ;  /* 0x00000000083432ca */ /* 0x000fe600000e0000 */
[----:B------:R-:W-:Y:S02]  /*6a00*/  @!P0 IMAD.IADD R0, R3, 0x1, -R6 ;  /* 0x0000000103008824 */ /* 0x000fe400078e0a06 */
[----:B------:R-:W-:Y:S01]  /*6a10*/  @!P0 IMAD.IADD R3, R6, 0x1, -R3 ;  /* 0x0000000106038824 */ /* 0x000fe200078e0a03 */
[----:B------:R-:W-:Y:S01]  /*6a20*/  UIMAD UR43, UR5, UR4, UR43 ;  /* 0x00000004052b72a4 */ /* 0x000fe2000f8e022b */
[----:B------:R-:W-:Y:S02]  /*6a30*/  @!P0 IMAD R31, R0, R2, R31 ;  /* 0x00000002001f8224 */ /* 0x000fe400078e021f */
[----:B------:R-:W-:Y:S01]  /*6a40*/  @!P0 IMAD R29, R3, R4, R29 ;  /* 0x00000004031d8224 */ /* 0x000fe200078e021d */
[----:B------:R-:W-:Y:S08]  /*6a50*/  BRA.U !UP0, `(.L_x_104) ;  /* 0x00000001087c7547 */ /* 0x000ff0000b800000 */
[----:B------:R-:W1:Y:S01]  /*6a60*/  LDCU.64 UR8, c[0x4][0x80] ;  /* 0x01001000ff0877ac */ /* 0x000e620008000a00 */
[----:B------:R-:W-:Y:S01]  /*6a70*/  MOV R2, 0x0 ;  /* 0x0000000000027802 */ /* 0x000fe20000000f00 */
[----:B------:R-:W-:Y:S02]  /*6a80*/  HFMA2 R12, -RZ, RZ, 0, 5.9604644775390625e-08 ;  /* 0x00000001ff0c7431 */ /* 0x000fe400000001ff */
[----:B------:R-:W-:Y:S01]  /*6a90*/  IMAD.MOV.U32 R8, RZ, RZ, 0x70 ;  /* 0x00000070ff087424 */ /* 0x000fe200078e00ff */
[----:B------:R2:W3:Y:S01]  /*6aa0*/  LDC.64 R14, c[0x4][R2] ;  /* 0x01000000020e7b82 */ /* 0x0004e20000000a00 */
[----:B------:R-:W4:Y:S01]  /*6ab0*/  LDCU.64 UR6, c[0x4][0x88] ;  /* 0x01001100ff0677ac */ /* 0x000f220008000a00 */
[----:B------:R-:W-:Y:S01]  /*6ac0*/  IMAD.MOV.U32 R13, RZ, RZ, RZ ;  /* 0x000000ffff0d7224 */ /* 0x000fe200078e00ff */
[----:B------:R-:W2:Y:S01]  /*6ad0*/  LDCU.64 UR4, c[0x4][0x8] ;  /* 0x01000100ff0477ac */ /* 0x000ea20008000a00 */
[----:B-1----:R-:W-:Y:S01]  /*6ae0*/  MOV R5, UR9 ;  /* 0x0000000900057c02 */ /* 0x002fe20008000f00 */
[----:B------:R-:W-:Y:S01]  /*6af0*/  IMAD.U32 R4, RZ, RZ, UR8 ;  /* 0x00000008ff047e24 */ /* 0x000fe2000f8e00ff */
[----:B----4-:R-:W-:Y:S01]  /*6b00*/  MOV R7, UR7 ;  /* 0x0000000700077c02 */ /* 0x010fe20008000f00 */
[----:B------:R-:W-:Y:S01]  /*6b10*/  IMAD.U32 R6, RZ, RZ, UR6 ;  /* 0x00000006ff067e24 */ /* 0x000fe2000f8e00ff */
[----:B--2---:R-:W-:Y:S01]  /*6b20*/  MOV R11, UR5 ;  /* 0x00000005000b7c02 */ /* 0x004fe20008000f00 */
[----:B------:R-:W-:Y:S02]  /*6b30*/  IMAD.U32 R10, RZ, RZ, UR4 ;  /* 0x00000004ff0a7e24 */ /* 0x000fe4000f8e00ff */
[----:B------:R-:W-:Y:S07]  /*6b40*/  LEPC R20, `(.L_x_105) ;  /* 0x000000001014794e */ /* 0x000fee0000000000 */
[----:B---3-5:R-:W-:Y:S05]  /*6b50*/  CALL.ABS.NOINC R14 ;  /* 0x000000000e007343 */ /* 0x028fea0003c00000 */
.L_x_105:
[----:B------:R-:W1:Y:S01]  /*6b60*/  LDCU.64 UR8, c[0x4][0x80] ;  /* 0x01001000ff0877ac */ /* 0x000e620008000a00 */
[----:B------:R-:W2:Y:S01]  /*6b70*/  LDC.64 R2, c[0x4][R2] ;  /* 0x0100000002027b82 */ /* 0x000ea20000000a00 */
[----:B------:R-:W-:Y:S02]  /*6b80*/  HFMA2 R12, -RZ, RZ, 0, 5.9604644775390625e-08 ;  /* 0x00000001ff0c7431 */ /* 0x000fe400000001ff */
[----:B------:R-:W-:Y:S02]  /*6b90*/  IMAD.MOV.U32 R8, RZ, RZ, 0x70 ;  /* 0x00000070ff087424 */ /* 0x000fe400078e00ff */
[----:B------:R-:W-:Y:S01]  /*6ba0*/  IMAD.MOV.U32 R13, RZ, RZ, RZ ;  /* 0x000000ffff0d7224 */ /* 0x000fe200078e00ff */
[----:B------:R-:W3:Y:S01]  /*6bb0*/  LDCU.64 UR6, c[0x4][0x88] ;  /* 0x01001100ff0677ac */ /* 0x000ee20008000a00 */
[----:B------:R-:W4:Y:S01]  /*6bc0*/  LDCU.64 UR4, c[0x4][0x8] ;  /* 0x01000100ff0477ac */ /* 0x000f220008000a00 */
[----:B-1----:R-:W-:Y:S02]  /*6bd0*/  MOV R4, UR8 ;  /* 0x0000000800047c02 */ /* 0x002fe40008000f00 */
[----:B------:R-:W-:Y:S02]  /*6be0*/  MOV R5, UR9 ;  /* 0x0000000900057c02 */ /* 0x000fe40008000f00 */
[----:B---3--:R-:W-:Y:S01]  /*6bf0*/  MOV R7, UR7 ;  /* 0x0000000700077c02 */ /* 0x008fe20008000f00 */
[----:B------:R-:W-:Y:S01]  /*6c00*/  IMAD.U32 R6, RZ, RZ, UR6 ;  /* 0x00000006ff067e24 */ /* 0x000fe2000f8e00ff */
[----:B----4-:R-:W-:Y:S01]  /*6c10*/  MOV R11, UR5 ;  /* 0x00000005000b7c02 */ /* 0x010fe20008000f00 */
[----:B------:R-:W-:Y:S02]  /*6c20*/  IMAD.U32 R10, RZ, RZ, UR4 ;  /* 0x00000004ff0a7e24 */ /* 0x000fe4000f8e00ff */
[----:B------:R-:W-:Y:S07]  /*6c30*/  LEPC R20, `(.L_x_104) ;  /* 0x000000001014794e */ /* 0x000fee0000000000 */
[----:B--2---:R-:W-:Y:S05]  /*6c40*/  CALL.ABS.NOINC R2 ;  /* 0x0000000002007343 */ /* 0x004fea0003c00000 */
.L_x_104:
[----:B------:R-:W-:Y:S01]  /*6c50*/  ISETP.NE.U32.AND P3, PT, R54, RZ, PT ;  /* 0x000000ff3600720c */ /* 0x000fe20003f65070 */
[----:B------:R-:W-:Y:S01]  /*6c60*/  UISETP.NE.AND UP2, UPT, UR49, URZ, UPT ;  /* 0x000000ff3100728c */ /* 0x000fe2000bf45270 */
[----:B------:R-:W-:Y:S01]  /*6c70*/  ISETP.NE.U32.AND P2, PT, RZ, UR36, PT ;  /* 0x00000024ff007c0c */ /* 0x000fe2000bf45070 */
[----:B------:R-:W-:Y:S01]  /*6c80*/  UISETP.NE.U32.AND UP1, UPT, UR38, URZ, UPT ;  /* 0x000000ff2600728c */ /* 0x000fe2000bf25070 */
[----:B------:R-:W-:Y:S01]  /*6c90*/  ISETP.NE.AND.EX P3, PT, R55, RZ, PT, P3 ;  /* 0x000000ff3700720c */ /* 0x000fe20003f65330 */
[----:B------:R-:W-:Y:S01]  /*6ca0*/  UPLOP3.LUT UP0, UPT, UPT, UPT, UPT, 0x40, 0x4 ;  /* 0x000000000004789c */ /* 0x000fe20003f0e870 */
[----:B------:R-:W-:Y:S01]  /*6cb0*/  ISETP.NE.AND.EX P2, PT, RZ, UR37, PT, P2 ;  /* 0x00000025ff007c0c */ /* 0x000fe2000bf45320 */
[----:B------:R-:W-:Y:S01]  /*6cc0*/  UISETP.NE.AND.EX UP1, UPT, UR39, URZ, UPT, UP1 ;  /* 0x000000ff2700728c */ /* 0x000fe2000bf25310 */
[----:B------:R-:W-:Y:S04]  /*6cd0*/  PLOP3.LUT P4, PT, PT, PT, UP2, 0x80, 0x8 ;  /* 0x000000000008781c */ /* 0x000fe80003f8f028 */
[----:B------:R-:W-:Y:S01]  /*6ce0*/  P2R R82, PR, RZ, 0x10 ;  /* 0x00000010ff527803 */ /* 0x000fe20000000000 */
[----:B------:R-:W-:Y:S06]  /*6cf0*/  @UP2 UPLOP3.LUT UP0, UPT, UPT, UPT, UP1, 0x80, 0x8 ;  /* 0x000000000008289c */ /* 0x000fec0003f0f010 */
[----:B------:R-:W-:Y:S01]  /*6d00*/  PLOP3.LUT P0, PT, PT, PT, UP0, 0x80, 0x8 ;  /* 0x000000000008781c */ /* 0x000fe20003f0f008 */
[----:B------:R-:W-:Y:S01]  /*6d10*/  @!UPT UIADD3 URZ, UPT, UPT, URZ, URZ, URZ ;  /* 0x000000fffffff290 */ /* 0x000fe2000fffe0ff */
[----:B------:R-:W-:Y:S11]  /*6d20*/  BRA.U !UP1, `(.L_x_106) ;  /* 0x0000000109387547 */ /* 0x000ff6000b800000 */
[----:B------:R-:W-:Y:S01]  /*6d30*/  UISETP.NE.U32.AND UP0, UPT, UR36, URZ, UPT ;  /* 0x000000ff2400728c */ /* 0x000fe2000bf05070 */
[----:B------:R-:W-:Y:S02]  /*6d40*/  HFMA2 R0, -RZ, RZ, 0, 5.9604644775390625e-08 ;  /* 0x00000001ff007431 */ /* 0x000fe400000001ff */
[----:B------:R-:W-:Y:S01]  /*6d50*/  IMAD.MOV.U32 R59, RZ, RZ, 0x1 ;  /* 0x00000001ff3b7424 */ /* 0x000fe200078e00ff */
[----:B------:R-:W-:Y:S06]  /*6d60*/  UISETP.NE.AND.EX UP0, UPT, UR37, URZ, UPT, UP0 ;  /* 0x000000ff2500728c */ /* 0x000fec000bf05300 */
[----:B------:R-:W-:Y:S05]  /*6d70*/  PLOP3.LUT P1, PT, PT, PT, UP0, 0x80, 0x8 ;  /* 0x000000000008781c */ /* 0x000fea0003f2f008 */
[----:B------:R-:W1:Y:S01]  /*6d80*/  @UP0 LDCU.64 UR6, c[0x0][0x888] ;  /* 0x00011100ff0607ac */ /* 0x000e620008000a00 */
[----:B------:R-:W-:Y:S07]  /*6d90*/  @UP0 UIMAD UR4, UR48, UR38, URZ ;  /* 0x00000026300402a4 */ /* 0x000fee000f8e02ff */
[----:B------:R-:W-:Y:S01]  /*6da0*/  @!P1 PRMT R59, R0, 0x7610, R59 ;  /* 0x00007610003b9816 */ /* 0x000fe2000000003b */
[----:B-1----:R-:W-:Y:S03]  /*6db0*/  @UP0 UIMAD.WIDE UR6, UR4, 0x4, UR6 ;  /* 0x00000004040608a5 */ /* 0x002fe6000f8e0206 */
[----:B------:R-:W1:Y:S03]  /*6dc0*/  @!UP0 LDCU UR4, c[0x0][0x880] ;  /* 0x00011000ff0487ac */ /* 0x000e660008000800 */
[----:B------:R-:W-:Y:S01]  /*6dd0*/  IMAD.U32 R2, RZ, RZ, UR6 ;  /* 0x00000006ff027e24 */ /* 0x000fe2000f8e00ff */
[----:B------:R-:W-:Y:S05]  /*6de0*/  MOV R3, UR7 ;  /* 0x0000000700037c02 */ /* 0x000fea0008000f00 */
[----:B-----5:R2:W5:Y:S02]  /*6df0*/  @P1 LDG.E R35, desc[UR46][R2.64] ;  /* 0x0000002e02231981 */ /* 0x020564000c1e1900 */
[----:B-12---:R-:W-:Y:S02]  /*6e00*/  @!P1 IMAD.U32 R35, RZ, RZ, UR4 ;  /* 0x00000004ff239e24 */ /* 0x006fe4000f8e00ff */
.L_x_106:
[----:B------:R-:W-:Y:S05]  /*6e10*/  @!P3 BRA `(.L_x_107) ;  /* 0x000000000020b947 */ /* 0x000fea0003800000 */
[----:B------:R-:W-:Y:S04]  /*6e20*/  ISETP.NE.U32.AND P1, PT, R52, RZ, PT ;  /* 0x000000ff3400720c */ /* 0x000fe80003f25070 */
[----:B------:R-:W-:Y:S11]  /*6e30*/  ISETP.NE.AND.EX P1, PT, R53, RZ, PT, P1 ;  /* 0x000000ff3500720c */ /* 0x000ff60003f25310 */
[----:B------:R-:W-:Y:S02]  /*6e40*/  @!UPT UIADD3 URZ, UPT, UPT, URZ, URZ, URZ ;  /* 0x000000fffffff290 */ /* 0x000fe4000fffe0ff */
[----:B------:R-:W1:Y:S01]  /*6e50*/  @P1 LDC.64 R2, c[0x0][0x8a8] ;  /* 0x00022a00ff021b82 */ /* 0x000e620000000a00 */
[----:B------:R-:W-:Y:S04]  /*6e60*/  @P1 IMAD R0, R54, UR48, RZ ;  /* 0x0000003036001c24 */ /* 0x000fe8000f8e02ff */
[----:B-1----:R-:W-:Y:S05]  /*6e70*/  @P1 IMAD.WIDE R2, R0, 0x4, R2 ;  /* 0x0000000400021825 */ /* 0x002fea00078e0202 */
[----:B-----5:R1:W5:Y:S02]  /*6e80*/  @P1 LDG.E R33, desc[UR46][R2.64] ;  /* 0x0000002e02211981 */ /* 0x020364000c1e1900 */
[----:B-1----:R-:W2:Y:S02]  /*6e90*/  @!P1 LDC R33, c[0x0][0x8a0] ;  /* 0x00022800ff219b82 */ /* 0x002ea40000000800 */
.L_x_107:
[----:B-----5:R-:W-:Y:S01]  /*6ea0*/  FSETP.NEU.AND P1, PT, R35, RZ, PT ;  /* 0x000000ff2300720b */ /* 0x020fe20003f2d000 */
[----:B------:R-:W-:Y:S01]  /*6eb0*/  ULOP3.LUT UR4, UR55, 0x1, URZ, 0x3c, !UPT ;  /* 0x0000000137047892 */ /* 0x000fe2000f8e3cff */
[----:B------:R-:W-:Y:S01]  /*6ec0*/  SEL R3, RZ, 0xffffffff, P2 ;  /* 0xffffffffff037807 */ /* 0x000fe20001000000 */
[----:B------:R-:W-:Y:S01]  /*6ed0*/  BSSY B1, `(.L_x_108) ;  /* 0x0000035000017945 */ /* 0x000fe20003800000 */
[----:B------:R-:W-:Y:S01]  /*6ee0*/  @P4 LOP3.LUT P2, RZ, R59, 0xff, RZ, 0xc0, !PT ;  /* 0x000000ff3bff4812 */ /* 0x000fe2000784c0ff */
[----:B------:R-:W-:Y:S01]  /*6ef0*/  IMAD.MOV.U32 R85, RZ, RZ, 0x1 ;  /* 0x00000001ff557424 */ /* 0x000fe200078e00ff */
[----:B------:R-:W-:Y:S01]  /*6f00*/  @P4 SEL R4, RZ, 0xffffffff, P1 ;  /* 0xffffffffff044807 */ /* 0x000fe20000800000 */
[----:B------:R-:W-:Y:S01]  /*6f10*/  IMAD.U32 R39, RZ, RZ, UR4 ;  /* 0x00000004ff277e24 */ /* 0x000fe2000f8e00ff */
[----:B------:R-:W-:Y:S01]  /*6f20*/  LEA R83, R30, UR50, 0x3 ;  /* 0x000000321e537c11 */ /* 0x000fe2000f8e18ff */
[----:B------:R-:W-:Y:S01]  /*6f30*/  IMAD.IADD R34, R32, 0x1, R17 ;  /* 0x0000000120227824 */ /* 0x000fe200078e0211 */
[----:B------:R-:W-:Y:S01]  /*6f40*/  @P0 SEL R4, R3, R4, !P2 ;  /* 0x0000000403040207 */ /* 0x000fe20005000000 */
[----:B------:R-:W-:Y:S01]  /*6f50*/  IMAD.U32 R84, RZ, RZ, UR57 ;  /* 0x00000039ff547e24 */ /* 0x000fe2000f8e00ff */
[----:B------:R-:W-:Y:S02]  /*6f60*/  SHF.L.U32 R2, R74, 0x1f, RZ ;  /* 0x0000001f4a027819 */ /* 0x000fe400000006ff */
[----:B------:R-:W-:Y:S02]  /*6f70*/  CS2R R50, SRZ ;  /* 0x0000000000327805 */ /* 0x000fe4000001ff00 */
[----:B------:R-:W-:Y:S01]  /*6f80*/  @P4 LOP3.LUT R81, R4, 0x1, RZ, 0xc0, !PT ;  /* 0x0000000104514812 */ /* 0x000fe200078ec0ff */
[----:B------:R-:W-:Y:S01]  /*6f90*/  IMAD.U32 R4, RZ, RZ, UR57 ;  /* 0x00000039ff047e24 */ /* 0x000fe2000f8e00ff */
[----:B------:R-:W-:Y:S02]  /*6fa0*/  PLOP3.LUT P0, PT, PT, PT, UP1, 0x80, 0x8 ;  /* 0x000000000008781c */ /* 0x000fe40003f0f018 */
[----:B------:R-:W-:Y:S02]  /*6fb0*/  CS2R R48, SRZ ;  /* 0x0000000000307805 */ /* 0x000fe4000001ff00 */
[----:B------:R-:W-:Y:S02]  /*6fc0*/  ISETP.NE.U32.OR P5, PT, R81, 0x1, !P4 ;  /* 0x000000015100780c */ /* 0x000fe400067a5470 */
[----:B------:R-:W-:Y:S02]  /*6fd0*/  CS2R R42, SRZ ;  /* 0x00000000002a7805 */ /* 0x000fe4000001ff00 */
[----:B------:R-:W-:Y:S02]  /*6fe0*/  LEA R0, R4, UR50, 0x3 ;  /* 0x0000003204007c11 */ /* 0x000fe4000f8e18ff */
[----:B------:R-:W-:Y:S02]  /*6ff0*/  CS2R R40, SRZ ;  /* 0x0000000000287805 */ /* 0x000fe4000001ff00 */
[----:B------:R-:W-:Y:S02]  /*7000*/  LOP3.LUT P2, R80, R59, 0xff, RZ, 0xc0, !PT ;  /* 0x000000ff3b507812 */ /* 0x000fe4000784c0ff */
[----:B------:R-:W-:Y:S04]  /*7010*/  SEL R86, RZ, 0xffffffff, P1 ;  /* 0xffffffffff567807 */ /* 0x000fe80000800000 */
[----:B------:R-:W-:Y:S02]  /*7020*/  @P0 SEL R86, R3, R86, !P2 ;  /* 0x0000005603560207 */ /* 0x000fe40005000000 */
[----:B------:R-:W-:Y:S02]  /*7030*/  @P5 SHF.L.U32 R5, R39, 0x1f, RZ ;  /* 0x0000001f27055819 */ /* 0x000fe400000006ff */
[----:B------:R-:W-:Y:S02]  /*7040*/  LOP3.LUT R86, R86, 0x1, RZ, 0xc0, !PT ;  /* 0x0000000156567812 */ /* 0x000fe400078ec0ff */
[----:B------:R-:W1:Y:S01]  /*7050*/  @P5 SYNCS.PHASECHK.TRANS64.TRYWAIT P4, [R0+URZ+0x1a0], R5 ;  /* 0x0001a005000055a7 */ /* 0x000e6200080811ff */
[----:B------:R3:W4:Y:S01]  /*7060*/  SYNCS.PHASECHK.TRANS64.TRYWAIT P3, [R83+URZ+0x1f0], R2 ;  /* 0x0001f002530075a7 */ /* 0x00072200080611ff */
[----:B-1----:R-:W-:Y:S01]  /*7070*/  @P5 SEL R85, RZ, 0x1, !P4 ;  /* 0x00000001ff555807 */ /* 0x002fe20006000000 */
[----:B---34-:R-:W-:Y:S06]  /*7080*/  @!P5 BRA `(.L_x_109) ;  /* 0x000000000064d947 */ /* 0x018fec0003800000 */
[----:B------:R-:W-:Y:S01]  /*7090*/  ISETP.NE.AND P1, PT, R85, RZ, PT ;  /* 0x000000ff5500720c */ /* 0x000fe20003f25270 */
[----:B------:R-:W-:Y:S01]  /*70a0*/  BSSY B0, `(.L_x_110) ;  /* 0x0000007000007945 */ /* 0x000fe20003800000 */
[----:B------:R-:W-:Y:S01]  /*70b0*/  ISETP.NE.U32.AND P0, PT, R86, 0x1, PT ;  /* 0x000000015600780c */ /* 0x000fe20003f05070 */
[----:B------:R-:W-:Y:S10]  /*70c0*/  IMAD.U32 R4, RZ, RZ, UR57 ;  /* 0x00000039ff047e24 */ /* 0x000ff4000f8e00ff */
[----:B------:R-:W-:Y:S05]  /*70d0*/  @P1 BRA `(.L_x_111) ;  /* 0x00000000000c1947 */ /* 0x000fea0003800000 */
[----:B------:R-:W-:Y:S04]  /*70e0*/  SHF.L.U32 R3, R39, 0x1f, RZ ;  /* 0x0000001f27037819 */ /* 0x000fe800000006ff */
[----:B------:R-:W1:Y:S02]  /*70f0*/  SYNCS.PHASECHK.TRANS64.TRYWAIT P1, [R0+URZ+0x1a0], R3 ;  /* 0x0001a003000075a7 */ /* 0x000e6400080211ff */
[----:B-1----:R-:W-:Y:S05]  /*7100*/  @!P1 BRA `(.L_x_112) ;  /* 0x00000024003c9947 */ /* 0x002fea0003800000 */
.L_x_111:
[----:B------:R-:W-:Y:S05]  /*7110*/  BSYNC B0 ;  /* 0x0000000000007941 */ /* 0x000fea0003800000 */
.L_x_110:
[----:B-1----:R-:W-:Y:S01]  /*7120*/  @P0 IMAD R0, R4, 0x800, R75 ;  /* 0x0000080004000824 */ /* 0x002fe200078e024b */
[----:B------:R-:W-:Y:S02]  /*7130*/  CS2R R42, SRZ ;  /* 0x00000000002a7805 */ /* 0x000fe4000001ff00 */
[----:B------:R-:W-:Y:S02]  /*7140*/  CS2R R40, SRZ ;  /* 0x0000000000287805 */ /* 0x000fe4000001ff00 */
[----:B------:R-:W-:Y:S02]  /*7150*/  CS2R R50, SRZ ;  /* 0x0000000000327805 */ /* 0x000fe4000001ff00 */
[----:B------:R-:W-:Y:S02]  /*7160*/  CS2R R48, SRZ ;  /* 0x0000000000307805 */ /* 0x000fe4000001ff00 */
[----:B------:R-:W-:Y:S01]  /*7170*/  @P0 LEA R4, R0, UR50, 0x1 ;  /* 0x0000003200040c11 */ /* 0x000fe2000f8e08ff */
[----:B------:R-:W-:Y:S05]  /*7180*/  @P0 WARPSYNC.ALL ;  /* 0x0000000000000948 */ /* 0x000fea0003800000 */
[----:B------:R1:W3:Y:S01]  /*7190*/  @P0 LDSM.16.M88.4 R40, [R4+0x400] ;  /* 0x000400000428083b */ /* 0x0002e20000000200 */
[----:B------:R-:W-:Y:S01]  /*71a0*/  UIADD3 UR5, UPT, UPT, UR57, 0x1, URZ ;  /* 0x0000000139057890 */ /* 0x000fe2000fffe0ff */
[----:B------:R-:W-:Y:S03]  /*71b0*/  @P0 IMAD R0, R79, 0x2, R4 ;  /* 0x000000024f000824 */ /* 0x000fe600078e0204 */
[----:B------:R-:W-:Y:S02]  /*71c0*/  UISETP.NE.AND UP0, UPT, UR5, 0x3, UPT ;  /* 0x000000030500788c */ /* 0x000fe4000bf05270 */
[----:B------:R1:W4:Y:S02]  /*71d0*/  @P0 LDSM.16.M88.4 R48, [R0+0x400] ;  /* 0x000400000030083b */ /* 0x0003240000000200 */
[----:B------:R-:W-:Y:S02]  /*71e0*/  USEL UR4, URZ, 0x1, UP0 ;  /* 0x00000001ff047887 */ /* 0x000fe40008000000 */
[----:B------:R-:W-:Y:S04]  /*71f0*/  USEL UR5, UR5, URZ, UP0 ;  /* 0x000000ff05057287 */ /* 0x000fe80008000000 */
[----:B------:R-:W-:Y:S02]  /*7200*/  LOP3.LUT R39, R39, UR4, RZ, 0x3c, !PT ;  /* 0x0000000427277c12 */ /* 0x000fe4000f8e3cff */
[----:B------:R-:W-:Y:S02]  /*7210*/  IMAD.U32 R84, RZ, RZ, UR5 ;  /* 0x00000005ff547e24 */ /* 0x000fe4000f8e00ff */
.L_x_109:
[----:B------:R-:W-:Y:S05]  /*7220*/  BSYNC B1 ;  /* 0x0000000000017941 */ /* 0x000fea0003800000 */
.L_x_108:
[----:B-1----:R-:W-:Y:S04]  /*7230*/  SHF.R.U32.HI R0, RZ, 0x15, R34 ;  /* 0x00000015ff007819 */ /* 0x002fe80000011622 */
[----:B------:R-:W-:Y:S01]  /*7240*/  LOP3.LUT P0, RZ, R0, 0x3, R77, 0x48, !PT ;  /* 0x0000000300ff7812 */ /* 0x000fe2000780484d */
[----:B------:R-:W-:Y:S01]  /*7250*/  @!UPT UIADD3 URZ, UPT, UPT, URZ, URZ, URZ ;  /* 0x000000fffffff290 */ /* 0x000fe2000fffe0ff */
[----:B------:R-:W-:Y:S11]  /*7260*/  @P3 BRA `(.L_x_113) ;  /* 0x0000000000083947 */ /* 0x000ff60003800000 */
[----:B------:R-:W1:Y:S02]  /*7270*/  SYNCS.PHASECHK.TRANS64.TRYWAIT P1, [R83+URZ+0x1f0], R2 ;  /* 0x0001f002530075a7 */ /* 0x000e6400080211ff */
[----:B-1----:R-:W-:Y:S05]  /*7280*/  @!P1 BRA `(.L_x_114) ;  /* 0x0000002000f09947 */ /* 0x002fea0003800000 */
.L_x_113:
[----:B------:R-:W-:Y:S05]  /*7290*/  @!P0 BRA `(.L_x_115) ;  /* 0x0000000000408947 */ /* 0x000fea0003800000 */
[----:B------:R-:W1:Y:S01]  /*72a0*/  LDCU.64 UR8, c[0x4][0x70] ;  /* 0x01000e00ff0877ac */ /* 0x000e620008000a00 */
[----:B------:R-:W-:Y:S01]  /*72b0*/  MOV R3, 0x0 ;  /* 0x0000000000037802 */ /* 0x000fe20000000f00 */
[----:B------:R-:W-:Y:S02]  /*72c0*/  HFMA2 R12, -RZ, RZ, 0, 5.9604644775390625e-08 ;  /* 0x00000001ff0c7431 */ /* 0x000fe400000001ff */
[----:B------:R-:W-:Y:S02]  /*72d0*/  IMAD.MOV.U32 R8, RZ, RZ, 0x192 ;  /* 0x00000192ff087424 */ /* 0x000fe400078e00ff */
[----:B------:R-:W-:Y:S01]  /*72e0*/  IMAD.MOV.U32 R13, RZ, RZ, RZ ;  /* 0x000000ffff0d7224 */ /* 0x000fe200078e00ff */
[----:B------:R-:W5:Y:S01]  /*72f0*/  LDCU.64 UR6, c[0x4][0x78] ;  /* 0x01000f00ff0677ac */ /* 0x000f620008000a00 */
[----:B------:R-:W2:Y:S01]  /*7300*/  LDC.64 R2, c[0x4][R3] ;  /* 0x0100000003027b82 */ /* 0x000ea20000000a00 */
[----:B------:R-:W3:Y:S01]  /*7310*/  LDCU.64 UR4, c[0x4][0x10] ;  /* 0x01000200ff0477ac */ /* 0x000ee20008000a00 */
[----:B-1----:R-:W-:Y:S01]  /*7320*/  MOV R5, UR9 ;  /* 0x0000000900057c02 */ /* 0x002fe20008000f00 */
[----:B------:R-:W-:Y:S01]  /*7330*/  IMAD.U32 R4, RZ, RZ, UR8 ;  /* 0x00000008ff047e24 */ /* 0x000fe2000f8e00ff */
[----:B-----5:R-:W-:Y:S01]  /*7340*/  MOV R7, UR7 ;  /* 0x0000000700077c02 */ /* 0x020fe20008000f00 */
[----:B------:R-:W-:Y:S01]  /*7350*/  IMAD.U32 R6, RZ, RZ, UR6 ;  /* 0x00000006ff067e24 */ /* 0x000fe2000f8e00ff */
[----:B---3--:R-:W-:Y:S01]  /*7360*/  MOV R11, UR5 ;  /* 0x00000005000b7c02 */ /* 0x008fe20008000f00 */
[----:B------:R-:W-:Y:S02]  /*7370*/  IMAD.U32 R10, RZ, RZ, UR4 ;  /* 0x00000004ff0a7e24 */ /* 0x000fe4000f8e00ff */
[----:B------:R-:W-:Y:S07]  /*7380*/  LEPC R20, `(.L_x_115) ;  /* 0x000000001014794e */ /* 0x000fee0000000000 */
[----:B--2-4-:R-:W-:Y:S05]  /*7390*/  CALL.ABS.NOINC R2 ;  /* 0x0000000002007343 */ /* 0x014fea0003c00000 */
.L_x_115:
[----:B------:R-:W-:Y:S05]  /*73a0*/  WARPSYNC.ALL ;  /* 0x0000000000007948 */ /* 0x000fea0003800000 */
[----:B------:R-:W-:Y:S01]  /*73b0*/  R2UR UR4, R34 ;  /* 0x00000000220472ca */ /* 0x000fe200000e0000 */
[--C-:B---3--:R-:W-:Y:S01]  /*73c0*/  HADD2.F32 R20, -RZ, R40.reuse.H0_H0 ;  /* 0x20000028ff147230 */ /* 0x108fe20000004100 */
[----:B------:R-:W-:Y:S01]  /*73d0*/  MOV R70, UR57 ;  /* 0x0000003900467c02 */ /* 0x000fe20008000f00 */
[----:B------:R-:W-:Y:S01]  /*73e0*/  HADD2.F32 R21, -RZ, R40.H1_H1 ;  /* 0x30000028ff157230 */ /* 0x000fe20000004100 */
[----:B------:R-:W-:Y:S01]  /*73f0*/  SHF.L.U32 R88, R79, 0x1, RZ ;  /* 0x000000014f587819 */ /* 0x000fe200000006ff */
[----:B------:R-:W-:Y:S01]  /*7400*/  HADD2.F32 R36, -RZ, R41.H1_H1 ;  /* 0x30000029ff247230 */ /* 0x000fe20000004100 */
[----:B------:R-:W-:Y:S01]  /*7410*/  LEA R87, R70, R75, 0xb ;  /* 0x0000004b46577211 */ /* 0x000fe200078e58ff */
[----:B----4-:R-:W-:Y:S01]  /*7420*/  HADD2.F32 R37, -RZ, R48.H0_H0 ;  /* 0x20000030ff257230 */ /* 0x010fe20000004100 */
[----:B------:R-:W-:Y:S01]  /*7430*/  ISETP.NE.AND P1, PT, R76, RZ, PT ;  /* 0x000000ff4c00720c */ /* 0x000fe20003f25270 */
[----:B------:R-:W-:Y:S01]  /*7440*/  HADD2.F32 R38, -RZ, R51.H1_H1 ;  /* 0x30000033ff267230 */ /* 0x000fe20000004100 */
[----:B------:R-:W-:Y:S01]  /*7450*/  LEA R89, R87, UR50, 0x1 ;  /* 0x0000003257597c11 */ /* 0x000fe2000f8e08ff */
[----:B------:R-:W-:Y:S02]  /*7460*/  BSSY.RECONVERGENT B0, `(.L_x_116) ;  /* 0x0000047000007945 */ /* 0x000fe40003800200 */
[----:B------:R-:W2:Y:S01]  /*7470*/  LDTM.16dp256bit.x4 R4, tmem[UR4] ;  /* 0x00000004000479ee */ /* 0x000ea20008120000 */
[----:B------:R-:W-:Y:S01]  /*7480*/  IADD3 R90, PT, PT, R88, 0x400, R89 ;  /* 0x00000400585a7810 */ /* 0x000fe20007ffe059 */
[C---:B--2---:R-:W-:Y:S01]  /*7490*/  FMUL R0, R33.reuse, R4 ;  /* 0x0000000421007220 */ /* 0x044fe20000400000 */
[C---:B------:R-:W-:Y:S01]  /*74a0*/  FMUL R2, R33.reuse, R5 ;  /* 0x0000000521027220 */ /* 0x040fe20000400000 */
[C---:B------:R-:W-:Y:S01]  /*74b0*/  FMUL R3, R33.reuse, R6 ;  /* 0x0000000621037220 */ /* 0x040fe20000400000 */
[----:B------:R-:W-:Y:S01]  /*74c0*/  FMUL R7, R33, R7 ;  /* 0x0000000721077220 */ /* 0x000fe20000400000 */
[C---:B------:R-:W-:Y:S01]  /*74d0*/  FFMA R0, R35.reuse, R20, R0 ;  /* 0x0000001423007223 */ /* 0x040fe20000000000 */
[----:B------:R-:W-:Y:S02]  /*74e0*/  HADD2.F32 R20, -RZ, R41.H0_H0 ;  /* 0x20000029ff147230 */ /* 0x000fe40000004100 */
[----:B------:R-:W-:Y:S01]  /*74f0*/  FFMA R2, R35, R21, R2 ;  /* 0x0000001523027223 */ /* 0x000fe20000000002 */
[C---:B------:R-:W-:Y:S01]  /*7500*/  FMUL R4, R33.reuse, R8 ;  /* 0x0000000821047220 */ /* 0x040fe20000400000 */
[----:B------:R-:W-:Y:S01]  /*7510*/  FMUL R5, R33, R9 ;  /* 0x0000000921057220 */ /* 0x000fe20000400000 */
[--C-:B------:R-:W-:Y:S02]  /*7520*/  HADD2.F32 R21, -RZ, R43.reuse.H0_H0 ;  /* 0x2000002bff157230 */ /* 0x100fe40000004100 */
[C---:B------:R-:W-:Y:S01]  /*7530*/  FFMA R3, R35.reuse, R20, R3 ;  /* 0x0000001423037223 */ /* 0x040fe20000000003 */
[--C-:B------:R-:W-:Y:S01]  /*7540*/  HADD2.F32 R20, -RZ, R42.reuse.H0_H0 ;  /* 0x2000002aff147230 */ /* 0x100fe20000004100 */
[----:B------:R-:W-:Y:S01]  /*7550*/  F2FP.F16.F32.PACK_AB R44, R2, R0 ;  /* 0x00000000022c723e */ /* 0x000fe200000000ff */
[----:B------:R-:W-:Y:S01]  /*7560*/  FFMA R7, R35, R36, R7 ;  /* 0x0000002423077223 */ /* 0x000fe20000000007 */
[----:B------:R-:W-:Y:S01]  /*7570*/  FMUL R6, R33, R10 ;  /* 0x0000000a21067220 */ /* 0x000fe20000400000 */
[----:B------:R-:W-:Y:S02]  /*7580*/  HADD2.F32 R36, -RZ, R43.H1_H1 ;  /* 0x3000002bff247230 */ /* 0x000fe40000004100 */
[----:B------:R-:W-:Y:S01]  /*7590*/  FFMA R4, R35, R20, R4 ;  /* 0x0000001423047223 */ /* 0x000fe20000000004 */
[----:B------:R-:W-:Y:S01]  /*75a0*/  HADD2.F32 R20, -RZ, R42.H1_H1 ;  /* 0x3000002aff147230 */ /* 0x000fe20000004100 */
[----:B------:R-:W-:Y:S01]  /*75b0*/  F2FP.F16.F32.PACK_AB R45, R7, R3 ;  /* 0x00000003072d723e */ /* 0x000fe200000000ff */
[C---:B------:R-:W-:Y:S01]  /*75c0*/  FMUL R11, R33.reuse, R11 ;  /* 0x0000000b210b7220 */ /* 0x040fe20000400000 */
[C---:B------:R-:W-:Y:S01]  /*75d0*/  FMUL R8, R33.reuse, R12 ;  /* 0x0000000c21087220 */ /* 0x040fe20000400000 */
[----:B------:R-:W-:Y:S01]  /*75e0*/  FMUL R9, R33, R13 ;  /* 0x0000000d21097220 */ /* 0x000fe20000400000 */
[C---:B------:R-:W-:Y:S01]  /*75f0*/  FFMA R5, R35.reuse, R20, R5 ;  /* 0x0000001423057223 */ /* 0x040fe20000000005 */
[----:B------:R-:W-:Y:S02]  /*7600*/  HADD2.F32 R20, -RZ, R48.H1_H1 ;  /* 0x30000030ff147230 */ /* 0x000fe40000004100 */
[C---:B------:R-:W-:Y:S01]  /*7610*/  FFMA R6, R35.reuse, R21, R6 ;  /* 0x0000001523067223 */ /* 0x040fe20000000006 */
[C---:B------:R-:W-:Y:S01]  /*7620*/  FFMA R11, R35.reuse, R36, R11 ;  /* 0x00000024230b7223 */ /* 0x040fe2000000000b */
[C---:B------:R-:W-:Y:S01]  /*7630*/  FFMA R8, R35.reuse, R37, R8 ;  /* 0x0000002523087223 */ /* 0x040fe20000000008 */
[--C-:B------:R-:W-:Y:S02]  /*7640*/  HADD2.F32 R21, -RZ, R49.reuse.H0_H0 ;  /* 0x20000031ff157230 */ /* 0x100fe40000004100 */
[----:B------:R-:W-:Y:S01]  /*7650*/  FFMA R9, R35, R20, R9 ;  /* 0x0000001423097223 */ /* 0x000fe20000000009 */
[C---:B------:R-:W-:Y:S01]  /*7660*/  FMUL R10, R33.reuse, R14 ;  /* 0x0000000e210a7220 */ /* 0x040fe20000400000 */
[----:B------:R-:W-:Y:S02]  /*7670*/  HADD2.F32 R20, -RZ, R49.H1_H1 ;  /* 0x30000031ff147230 */ /* 0x000fe40000004100 */
[C---:B------:R-:W-:Y:S01]  /*7680*/  FMUL R15, R33.reuse, R15 ;  /* 0x0000000f210f7220 */ /* 0x040fe20000400000 */
[----:B------:R-:W-:Y:S01]  /*7690*/  FMUL R12, R33, R16 ;  /* 0x00000010210c7220 */ /* 0x000fe20000400000 */
[C---:B------:R-:W-:Y:S01]  /*76a0*/  FFMA R10, R35.reuse, R21, R10 ;  /* 0x00000015230a7223 */ /* 0x040fe2000000000a */
[--C-:B------:R-:W-:Y:S02]  /*76b0*/  HADD2.F32 R36, -RZ, R50.reuse.H1_H1 ;  /* 0x30000032ff247230 */ /* 0x100fe40000004100 */
[----:B------:R-:W-:Y:S01]  /*76c0*/  FFMA R15, R35, R20, R15 ;  /* 0x00000014230f7223 */ /* 0x000fe2000000000f */
[----:B------:R-:W-:Y:S02]  /*76d0*/  HADD2.F32 R20, -RZ, R50.H0_H0 ;  /* 0x20000032ff147230 */ /* 0x000fe40000004100 */
[C---:B------:R-:W-:Y:S01]  /*76e0*/  FMUL R13, R33.reuse, R17 ;  /* 0x00000011210d7220 */ /* 0x040fe20000400000 */
[----:B------:R-:W-:Y:S02]  /*76f0*/  HADD2.F32 R21, -RZ, R51.H0_H0 ;  /* 0x20000033ff157230 */ /* 0x000fe40000004100 */
[C---:B------:R-:W-:Y:S01]  /*7700*/  FMUL R14, R33.reuse, R18 ;  /* 0x00000012210e7220 */ /* 0x040fe20000400000 */
[----:B------:R-:W-:Y:S01]  /*7710*/  FMUL R19, R33, R19 ;  /* 0x0000001321137220 */ /* 0x000fe20000400000 */
[C---:B------:R-:W-:Y:S01]  /*7720*/  FFMA R12, R35.reuse, R20, R12 ;  /* 0x00000014230c7223 */ /* 0x040fe2000000000c */
[C---:B------:R-:W-:Y:S01]  /*7730*/  FFMA R13, R35.reuse, R36, R13 ;  /* 0x00000024230d7223 */ /* 0x040fe2000000000d */
[C---:B------:R-:W-:Y:S01]  /*7740*/  FFMA R14, R35.reuse, R21, R14 ;  /* 0x00000015230e7223 */ /* 0x040fe2000000000e */
[----:B------:R-:W-:Y:S01]  /*7750*/  FFMA R19, R35, R38, R19 ;  /* 0x0000002623137223 */ /* 0x000fe20000000013 */
[----:B------:R-:W-:Y:S02]  /*7760*/  F2FP.F16.F32.PACK_AB R46, R5, R4 ;  /* 0x00000004052e723e */ /* 0x000fe400000000ff */
[----:B------:R-:W-:Y:S02]  /*7770*/  F2FP.F16.F32.PACK_AB R47, R11, R6 ;  /* 0x000000060b2f723e */ /* 0x000fe400000000ff */
[----:B------:R-:W-:Y:S02]  /*7780*/  F2FP.F16.F32.PACK_AB R68, R9, R8 ;  /* 0x000000080944723e */ /* 0x000fe400000000ff */
[----:B------:R-:W-:Y:S01]  /*7790*/  F2FP.F16.F32.PACK_AB R69, R15, R10 ;  /* 0x0000000a0f45723e */ /* 0x000fe200000000ff */
[----:B------:R1:W-:Y:S01]  /*77a0*/  STSM.16.M88.4 [R89+0x400], R44 ;  /* 0x0004002c59007844 */ /* 0x0003e20000000200 */
[----:B------:R-:W-:Y:S02]  /*77b0*/  F2FP.F16.F32.PACK_AB R70, R13, R12 ;  /* 0x0000000c0d46723e */ /* 0x000fe400000000ff */
[----:B------:R-:W-:Y:S05]  /*77c0*/  F2FP.F16.F32.PACK_AB R71, R19, R14 ;  /* 0x0000000e1347723e */ /* 0x000fea00000000ff */
[----:B------:R1:W-:Y:S01]  /*77d0*/  STSM.16.M88.4 [R90], R68 ;  /* 0x000000445a007844 */ /* 0x0003e20000000200 */
[----:B------:R-:W-:Y:S01]  /*77e0*/  @!PT LDS RZ, [RZ] ;  /* 0x00000000fffff984 */ /* 0x000fe20000000800 */
[----:B------:R-:W-:Y:S01]  /*77f0*/  @!PT LDS RZ, [RZ] ;  /* 0x00000000fffff984 */ /* 0x000fe20000000800 */
[----:B------:R-:W-:Y:S01]  /*7800*/  @!PT LDS RZ, [RZ] ;  /* 0x00000000fffff984 */ /* 0x000fe20000000800 */
[----:B------:R-:W-:Y:S01]  /*7810*/  @!PT LDS RZ, [RZ] ;  /* 0x00000000fffff984 */ /* 0x000fe20000000800 */
[----:B------:R2:W-:Y:S07]  /*7820*/  MEMBAR.ALL.CTA ;  /* 0x0000000000007992 */ /* 0x0005ee0000008000 */
[----:B--2---:R-:W2:Y:S02]  /*7830*/  FENCE.VIEW.ASYNC.S ;  /* 0x00000000000073c6 */ /* 0x004ea40000000000 */
[----:B--2---:R-:W-:Y:S06]  /*7840*/  BAR.SYNC.DEFER_BLOCKING 0x1, 0x80 ;  /* 0x0042000000007b1d */ /* 0x004fec0000010000 */
[----:B------:R-:W-:Y:S05]  /*7850*/  @P1 BRA `(.L_x_117) ;  /* 0x00000000001c1947 */ /* 0x000fea0003800000 */
[----:B------:R-:W-:Y:S02]  /*7860*/  UIADD3 UR4, UP0, UPT, UR58, 0x680, URZ ;  /* 0x000006803a047890 */ /* 0x000fe4000ff1e0ff */
[----:B------:R-:W-:Y:S02]  /*7870*/  ULEA UR6, UR57, UR50, 0xc ;  /* 0x0000003239067291 */ /* 0x000fe4000f8e60ff */
[----:B------:R-:W-:Y:S02]  /*7880*/  UIADD3.X UR5, UPT, UPT, URZ, UR59, URZ, UP0, !UPT ;  /* 0x0000003bff057290 */ /* 0x000fe400087fe4ff */
[----:B------:R-:W-:Y:S01]  /*7890*/  UIADD3 UR40, UPT, UPT, UR6, 0x400, URZ ;  /* 0x0000040006287890 */ /* 0x000fe2000fffe0ff */
[----:B------:R-:W-:Y:S08]  /*78a0*/  UMOV UR41, UR51 ;  /* 0x0000003300297c82 */ /* 0x000ff00008000000 */
[----:B------:R2:W-:Y:S02]  /*78b0*/  UTMASTG.4D [UR40], [UR4] ;  /* 0x00000028040073b5 */ /* 0x0005e40008018000 */
[----:B--2---:R0:W-:Y:S02]  /*78c0*/  UTMACMDFLUSH ;  /* 0x00000000000079b7 */ /* 0x0041e40000000000 */
.L_x_117:
[----:B------:R-:W-:Y:S05]  /*78d0*/  BSYNC.RECONVERGENT B0 ;  /* 0x0000000000007941 */ /* 0x000fea0003800200 */
.L_x_116:
[----:B------:R-:W-:Y:S01]  /*78e0*/  UIADD3 UR48, UPT, UPT, UR57, 0x1, URZ ;  /* 0x0000000139307890 */ /* 0x000fe2000fffe0ff */
[----:B------:R-:W-:Y:S01]  /*78f0*/  ISETP.NE.AND P2, PT, R82, RZ, PT ;  /* 0x000000ff5200720c */ /* 0x000fe20003f45270 */
[----:B------:R-:W-:Y:S02]  /*7900*/  BSSY.RECONVERGENT B0, `(.L_x_118) ;  /* 0x0000006000007945 */ /* 0x000fe40003800200 */
[----:B------:R-:W-:Y:S01]  /*7910*/  UISETP.NE.AND UP0, UPT, UR48, 0x3, UPT ;  /* 0x000000033000788c */ /* 0x000fe2000bf05270 */
[----:B------:R-:W-:Y:S03]  /*7920*/  ISETP.NE.U32.OR P0, PT, R81, 0x1, !P2 ;  /* 0x000000015100780c */ /* 0x000fe60005705470 */
[----:B------:R-:W-:Y:S01]  /*7930*/  USEL UR60, UR48, URZ, UP0 ;  /* 0x000000ff303c7287 */ /* 0x000fe20008000000 */
[----:B------:R-:W-:Y:S11]  /*7940*/  @P1 BRA `(.L_x_119) ;  /* 0x0000000000041947 */ /* 0x000ff60003800000 */
[----:B------:R-:W-:Y:S04]  /*7950*/  DEPBAR.LE SB0, 0x1 ;  /* 0x000080400000791a */ /* 0x000fe80000000000 */
.L_x_119:
[----:B------:R-:W-:Y:S05]  /*7960*/  BSYNC.RECONVERGENT B0 ;  /* 0x0000000000007941 */ /* 0x000fea0003800200 */
.L_x_118:
[----:B------:R-:W-:Y:S01]  /*7970*/  BAR.SYNC.DEFER_BLOCKING 0x1, 0x80 ;  /* 0x0042000000007b1d */ /* 0x000fe20000010000 */
[----:B------:R-:W-:Y:S01]  /*7980*/  LEA R3, R84, UR50, 0x3 ;  /* 0x0000003254037c11 */ /* 0x000fe2000f8e18ff */
[----:B------:R-:W-:Y:S01]  /*7990*/  UISETP.NE.AND UP0, UPT, UR54, URZ, UPT ;  /* 0x000000ff3600728c */ /* 0x000fe2000bf05270 */
[----:B------:R-:W-:Y:S08]  /*79a0*/  @P0 SHF.L.U32 R4, R39, 0x1f, RZ ;  /* 0x0000001f27040819 */ /* 0x000ff000000006ff */
[----:B------:R-:W-:Y:S05]  /*79b0*/  BRA.U !UP0, `(.L_x_120) ;  /* 0x0000000108287547 */ /* 0x000fea000b800000 */
[----:B------:R-:W2:Y:S01]  /*79c0*/  S2R R0, SR_CgaCtaId ;  /* 0x0000000000007919 */ /* 0x000ea20000008800 */
[----:B------:R-:W-:Y:S01]  /*79d0*/  ISETP.NE.U32.OR P1, PT, R81, 0x1, !P2 ;  /* 0x000000015100780c */ /* 0x000fe20005725470 */
[----:B------:R-:W-:Y:S01]  /*79e0*/  IMAD.U32 R2, RZ, RZ, UR53 ;  /* 0x00000035ff027e24 */ /* 0x000fe2000f8e00ff */
[----:B------:R-:W-:Y:S04]  /*79f0*/  UIADD3 UR53, UPT, UPT, UR53, 0x1, URZ ;  /* 0x0000000135357890 */ /* 0x000fe8000fffe0ff */
[----:B------:R-:W-:Y:S04]  /*7a00*/  UISETP.NE.AND UP0, UPT, UR53, 0x3, UPT ;  /* 0x000000033500788c */ /* 0x000fe8000bf05270 */
[----:B------:R-:W-:Y:S03]  /*7a10*/  USEL UR53, UR53, URZ, UP0 ;  /* 0x000000ff35357287 */ /* 0x000fe60008000000 */
[----:B------:R-:W-:Y:S05]  /*7a20*/  @P1 LEA R2, R2, UR50, 0x3 ;  /* 0x0000003202021c11 */ /* 0x000fea000f8e18ff */
[----:B------:R-:W-:Y:S05]  /*7a30*/  @P1 VIADD R5, R2, 0x1b8 ;  /* 0x000001b802051836 */ /* 0x000fea0000000000 */
[----:B--2---:R-:W-:Y:S04]  /*7a40*/  @P1 PRMT R0, R0, 0x654, R5 ;  /* 0x0000065400001816 */ /* 0x004fe80000000005 */
[----:B------:R2:W-:Y:S03]  /*7a50*/  @P1 SYNCS.ARRIVE.TRANS64.RED.A1T0 RZ, [R0+URZ], RZ ;  /* 0x000000ff00ff19a7 */ /* 0x0005e600081004ff */
.L_x_120:
[----:B------:R-:W3:Y:S01]  /*7a60*/  @P0 SYNCS.PHASECHK.TRANS64.TRYWAIT P1, [R3+URZ+0x1a0], R4 ;  /* 0x0001a004030005a7 */ /* 0x000ee200080211ff */
[----:B------:R-:W-:Y:S01]  /*7a70*/  BSSY B1, `(.L_x_121) ;  /* 0x0000011000017945 */ /* 0x000fe20003800000 */
[----:B---3--:R-:W-:Y:S03]  /*7a80*/  @P0 SEL R85, RZ, 0x1, !P1 ;  /* 0x00000001ff550807 */ /* 0x008fe60004800000 */
[----:B------:R-:W-:Y:S05]  /*7a90*/  @!P0 BRA `(.L_x_122) ;  /* 0x0000000000388947 */ /* 0x000fea0003800000 */
[----:B------:R-:W-:Y:S01]  /*7aa0*/  ISETP.NE.U32.AND P0, PT, R86, 0x1, PT ;  /* 0x000000015600780c */ /* 0x000fe20003f05070 */
[----:B------:R-:W-:Y:S01]  /*7ab0*/  BSSY B0, `(.L_x_123) ;  /* 0x0000008000007945 */ /* 0x000fe20003800000 */
[----:B------:R-:W-:Y:S11]  /*7ac0*/  ISETP.NE.AND P1, PT, R85, RZ, PT ;  /* 0x000000ff5500720c */ /* 0x000ff60003f25270 */
[----:B------:R-:W-:Y:S05]  /*7ad0*/  @P0 IMAD R5, R84, 0x800, R75 ;  /* 0x0000080054050824 */ /* 0x000fea00078e024b */
[----:B------:R-:W-:Y:S01]  /*7ae0*/  @P0 LEA R5, R5, UR50, 0x1 ;  /* 0x0000003205050c11 */ /* 0x000fe2000f8e08ff */
[----:B------:R-:W-:Y:S06]  /*7af0*/  @P1 BRA `(.L_x_124) ;  /* 0x00000000000c1947 */ /* 0x000fec0003800000 */
[----:B--2---:R-:W-:Y:S04]  /*7b00*/  SHF.L.U32 R0, R39, 0x1f, RZ ;  /* 0x0000001f27007819 */ /* 0x004fe800000006ff */
[----:B------:R-:W2:Y:S02]  /*7b10*/  SYNCS.PHASECHK.TRANS64.TRYWAIT P1, [R3+URZ+0x1a0], R0 ;  /* 0x0001a000030075a7 */ /* 0x000ea400080211ff */
[----:B--2---:R-:W-:Y:S05]  /*7b20*/  @!P1 BRA `(.L_x_125) ;  /* 0x0000001800dc9947 */ /* 0x004fea0003800000 */
.L_x_124:
[----:B------:R-:W-:Y:S05]  /*7b30*/  BSYNC B0 ;  /* 0x0000000000007941 */ /* 0x000fea0003800000 */
.L_x_123:
[----:B--2---:R-:W-:Y:S01]  /*7b40*/  @P0 IADD3 R0, PT, PT, R88, R5, RZ ;  /* 0x0000000558000210 */ /* 0x004fe20007ffe0ff */
[----:B------:R-:W-:Y:S05]  /*7b50*/  @P0 WARPSYNC.ALL ;  /* 0x0000000000000948 */ /* 0x000fea0003800000 */
[----:B------:R3:W4:Y:S04]  /*7b60*/  @P0 LDSM.16.M88.4 R40, [R5+0x400] ;  /* 0x000400000528083b */ /* 0x0007280000000200 */
[----:B------:R3:W2:Y:S02]  /*7b70*/  @P0 LDSM.16.M88.4 R48, [R0+0x400] ;  /* 0x000400000030083b */ /* 0x0006a40000000200 */
.L_x_122:
[----:B------:R-:W-:Y:S05]  /*7b80*/  BSYNC B1 ;  /* 0x0000000000017941 */ /* 0x000fea0003800000 */
.L_x_121:
[----:B--23--:R-:W-:Y:S05]  /*7b90*/  VIADD R0, R34, 0x20 ;  /* 0x0000002022007836 */ /* 0x00cfea0000000000 */
[----:B------:R-:W-:Y:S04]  /*7ba0*/  SHF.R.U32.HI R0, RZ, 0x15, R0 ;  /* 0x00000015ff007819 */ /* 0x000fe80000011600 */
[----:B------:R-:W-:Y:S11]  /*7bb0*/  LOP3.LUT P0, RZ, R0, 0x3, R77, 0x48, !PT ;  /* 0x0000000300ff7812 */ /* 0x000ff6000780484d */
[----:B------:R-:W-:Y:S02]  /*7bc0*/  @!UPT UIADD3 URZ, UPT, UPT, URZ, URZ, URZ ;  /* 0x000000fffffff290 */ /* 0x000fe4000fffe0ff */
[----:B------:R-:W-:Y:S05]  /*7bd0*/  @!P0 BRA `(.L_x_126) ;  /* 0x0000000000408947 */ /* 0x000fea0003800000 */
[----:B------:R-:W2:Y:S01]  /*7be0*/  LDCU.64 UR8, c[0x4][0x70] ;  /* 0x01000e00ff0877ac */ /* 0x000ea20008000a00 */
[----:B------:R-:W-:Y:S01]  /*7bf0*/  MOV R3, 0x0 ;  /* 0x0000000000037802 */ /* 0x000fe20000000f00 */
[----:B------:R-:W-:Y:S02]  /*7c00*/  HFMA2 R12, -RZ, RZ, 0, 5.9604644775390625e-08 ;  /* 0x00000001ff0c7431 */ /* 0x000fe400000001ff */
[----:B------:R-:W-:Y:S02]  /*7c10*/  IMAD.MOV.U32 R8, RZ, RZ, 0x192 ;  /* 0x00000192ff087424 */ /* 0x000fe400078e00ff */
[----:B------:R-:W-:Y:S01]  /*7c20*/  IMAD.MOV.U32 R13, RZ, RZ, RZ ;  /* 0x000000ffff0d7224 */ /* 0x000fe200078e00ff */
[----:B------:R-:W3:Y:S01]  /*7c30*/  LDCU.64 UR6, c[0x4][0x78] ;  /* 0x01000f00ff0677ac */ /* 0x000ee20008000a00 */
[----:B------:R-:W1:Y:S01]  /*7c40*/  LDC.64 R2, c[0x4][R3] ;  /* 0x0100000003027b82 */ /* 0x000e620000000a00 */
[----:B------:R-:W5:Y:S01]  /*7c50*/  LDCU.64 UR4, c[0x4][0x10] ;  /* 0x01000200ff0477ac */ /* 0x000f620008000a00 */
[----:B--2---:R-:W-:Y:S01]  /*7c60*/  MOV R5, UR9 ;  /* 0x0000000900057c02 */ /* 0x004fe20008000f00 */
[----:B------:R-:W-:Y:S01]  /*7c70*/  IMAD.U32 R4, RZ, RZ, UR8 ;  /* 0x00000008ff047e24 */ /* 0x000fe2000f8e00ff */
[----:B---3--:R-:W-:Y:S01]  /*7c80*/  MOV R7, UR7 ;  /* 0x0000000700077c02 */ /* 0x008fe20008000f00 */
[----:B------:R-:W-:Y:S01]  /*7c90*/  IMAD.U32 R6, RZ, RZ, UR6 ;  /* 0x00000006ff067e24 */ /* 0x000fe2000f8e00ff */
[----:B-----5:R-:W-:Y:S01]  /*7ca0*/  MOV R11, UR5 ;  /* 0x00000005000b7c02 */ /* 0x020fe20008000f00 */
[----:B------:R-:W-:Y:S02]  /*7cb0*/  IMAD.U32 R10, RZ, RZ, UR4 ;  /* 0x00000004ff0a7e24 */ /* 0x000fe4000f8e00ff */
[----:B------:R-:W-:Y:S07]  /*7cc0*/  LEPC R20, `(.L_x_126) ;  /* 0x000000001014794e */ /* 0x000fee0000000000 */
[----:B-1--4-:R-:W-:Y:S05]  /*7cd0*/  CALL.ABS.NOINC R2 ;  /* 0x0000000002007343 */ /* 0x012fea0003c00000 */
.L_x_126:
[----:B------:R-:W-:Y:S01]  /*7ce0*/  ISETP.NE.AND P0, PT, R76, RZ, PT ;  /* 0x000000ff4c00720c */ /* 0x000fe20003f05270 */
[----:B------:R-:W-:Y:S05]  /*7cf0*/  WARPSYNC.ALL ;  /* 0x0000000000007948 */ /* 0x000fea0003800000 */
[----:B------:R-:W-:Y:S01]  /*7d00*/  R2UR UR4, R34 ;  /* 0x00000000220472ca */ /* 0x000fe200000e0000 */
[--C-:B----4-:R-:W-:Y:S01]  /*7d10*/  HADD2.F32 R20, -RZ, R40.reuse.H0_H0 ;  /* 0x20000028ff147230 */ /* 0x110fe20000004100 */
[----:B------:R-:W-:Y:S01]  /*7d20*/  R2UR UR5, R83 ;  /* 0x00000000530572ca */ /* 0x000fe200000e0000 */
[----:B------:R-:W-:Y:S01]  /*7d30*/  HADD2.F32 R21, -RZ, R40.H1_H1 ;  /* 0x30000028ff157230 */ /* 0x000fe20000004100 */
[----:B------:R-:W-:Y:S01]  /*7d40*/  MOV R84, UR60 ;  /* 0x0000003c00547c02 */ /* 0x000fe20008000f00 */
[--C-:B------:R-:W-:Y:S01]  /*7d50*/  HADD2.F32 R36, -RZ, R41.reuse.H0_H0 ;  /* 0x20000029ff247230 */ /* 0x100fe20000004100 */
[----:B------:R-:W-:Y:S01]  /*7d60*/  BSSY.RECONVERGENT B0, `(.L_x_127) ;  /* 0x000004f000007945 */ /* 0x000fe20003800200 */
[----:B------:R-:W-:Y:S01]  /*7d70*/  HADD2.F32 R38, -RZ, R41.H1_H1 ;  /* 0x30000029ff267230 */ /* 0x000fe20000004100 */
[----:B------:R-:W-:Y:S01]  /*7d80*/  LEA R83, R84, R75, 0xb ;  /* 0x0000004b54537211 */ /* 0x000fe200078e58ff */
[--C-:B------:R-:W-:Y:S02]  /*7d90*/  HADD2.F32 R37, -RZ, R42.reuse.H0_H0 ;  /* 0x2000002aff257230 */ /* 0x100fe40000004100 */
[----:B------:R-:W-:Y:S01]  /*7da0*/  HADD2.F32 R40, -RZ, R42.H1_H1 ;  /* 0x3000002aff287230 */ /* 0x000fe20000004100 */
[----:B------:R-:W-:Y:S01]  /*7db0*/  LEA R83, R83, UR50, 0x1 ;  /* 0x0000003253537c11 */ /* 0x000fe2000f8e08ff */
[----:B------:R-:W2:Y:S01]  /*7dc0*/  LDTM.16dp256bit.x4 R4, tmem[UR4+0x20] ;  /* 0x00002004000479ee */ /* 0x000ea20008120000 */
[----:B------:R-:W-:Y:S01]  /*7dd0*/  NOP ;  /* 0x0000000000007918 */ /* 0x000fe20000000000 */
[----:B------:R-:W-:Y:S01]  /*7de0*/  UIADD3 UR5, UPT, UPT, UR5, 0x200, URZ ;  /* 0x0000020005057890 */ /* 0x000fe2000fffe0ff */
[----:B------:R-:W-:Y:S01]  /*7df0*/  IADD3 R88, PT, PT, R88, 0x400, R83 ;  /* 0x0000040058587810 */ /* 0x000fe20007ffe053 */
[--C-:B------:R-:W-:Y:S02]  /*7e00*/  HADD2.F32 R39, -RZ, R43.reuse.H0_H0 ;  /* 0x2000002bff277230 */ /* 0x100fe40000004100 */
[----:B------:R-:W-:Y:S01]  /*7e10*/  UPRMT UR5, UR45, 0x654, UR5 ;  /* 0x000006542d057896 */ /* 0x000fe20008000005 */
[----:B------:R-:W-:Y:S02]  /*7e20*/  HADD2.F32 R42, -RZ, R43.H1_H1 ;  /* 0x3000002bff2a7230 */ /* 0x000fe40000004100 */
[--C-:B------:R-:W-:Y:S02]  /*7e30*/  HADD2.F32 R41, -RZ, R48.reuse.H0_H0 ;  /* 0x20000030ff297230 */ /* 0x100fe40000004100 */
[----:B-1----:R-:W-:Y:S02]  /*7e40*/  HADD2.F32 R44, -RZ, R48.H1_H1 ;  /* 0x30000030ff2c7230 */ /* 0x002fe40000004100 */
[--C-:B------:R-:W-:Y:S02]  /*7e50*/  HADD2.F32 R43, -RZ, R49.reuse.H0_H0 ;  /* 0x20000031ff2b7230 */ /* 0x100fe40000004100 */
[----:B--2---:R-:W-:Y:S01]  /*7e60*/  SYNCS.ARRIVE.TRANS64.RED.A1T0 RZ, [UR5], RZ ;  /* 0x000000ffffff79a7 */ /* 0x004fe20008100405 */
[----:B------:R-:W-:Y:S02]  /*7e70*/  HADD2.F32 R46, -RZ, R49.H1_H1 ;  /* 0x30000031ff2e7230 */ /* 0x000fe40000004100 */
[--C-:B------:R-:W-:Y:S02]  /*7e80*/  HADD2.F32 R45, -RZ, R50.reuse.H0_H0 ;  /* 0x20000032ff2d7230 */ /* 0x100fe40000004100 */
[----:B------:R-:W-:Y:S02]  /*7e90*/  HADD2.F32 R48, -RZ, R50.H1_H1 ;  /* 0x30000032ff307230 */ /* 0x000fe40000004100 */
[--C-:B------:R-:W-:Y:S02]  /*7ea0*/  HADD2.F32 R47, -RZ, R51.reuse.H0_H0 ;  /* 0x20000033ff2f7230 */ /* 0x100fe40000004100 */
[C---:B------:R-:W-:Y:S01]  /*7eb0*/  FMUL R0, R33.reuse, R4 ;  /* 0x0000000421007220 */ /* 0x040fe20000400000 */
[C---:B------:R-:W-:Y:S01]  /*7ec0*/  FMUL R2, R33.reuse, R5 ;  /* 0x0000000521027220 */ /* 0x040fe20000400000 */
[C---:B------:R-:W-:Y:S01]  /*7ed0*/  FMUL R3, R33.reuse, R6 ;  /* 0x0000000621037220 */ /* 0x040fe20000400000 */
[----:B------:R-:W-:Y:S01]  /*7ee0*/  FMUL R7, R33, R7 ;  /* 0x0000000721077220 */ /* 0x000fe20000400000 */
[C---:B------:R-:W-:Y:S01]  /*7ef0*/  FFMA R0, R35.reuse, R20, R0 ;  /* 0x0000001423007223 */ /* 0x040fe20000000000 */
[C---:B------:R-:W-:Y:S01]  /*7f00*/  FFMA R2, R35.reuse, R21, R2 ;  /* 0x0000001523027223 */ /* 0x040fe20000000002 */
[C---:B------:R-:W-:Y:S01]  /*7f10*/  FFMA R3, R35.reuse, R36, R3 ;  /* 0x0000002423037223 */ /* 0x040fe20000000003 */
[----:B------:R-:W-:Y:S01]  /*7f20*/  FFMA R7, R35, R38, R7 ;  /* 0x0000002623077223 */ /* 0x000fe20000000007 */
[C---:B------:R-:W-:Y:S01]  /*7f30*/  FMUL R4, R33.reuse, R8 ;  /* 0x0000000821047220 */ /* 0x040fe20000400000 */
[C---:B------:R-:W-:Y:S01]  /*7f40*/  FMUL R5, R33.reuse, R9 ;  /* 0x0000000921057220 */ /* 0x040fe20000400000 */
[----:B------:R-:W-:Y:S01]  /*7f50*/  F2FP.F16.F32.PACK_AB R68, R2, R0 ;  /* 0x000000000244723e */ /* 0x000fe200000000ff */
[----:B------:R-:W-:Y:S01]  /*7f60*/  FMUL R6, R33, R10 ;  /* 0x0000000a21067220 */ /* 0x000fe20000400000 */
[----:B------:R-:W-:Y:S01]  /*7f70*/  F2FP.F16.F32.PACK_AB R69, R7, R3 ;  /* 0x000000030745723e */ /* 0x000fe200000000ff */
[C---:B------:R-:W-:Y:S01]  /*7f80*/  FFMA R4, R35.reuse, R37, R4 ;  /* 0x0000002523047223 */ /* 0x040fe20000000004 */
[----:B------:R-:W-:Y:S01]  /*7f90*/  FFMA R5, R35, R40, R5 ;  /* 0x0000002823057223 */ /* 0x000fe20000000005 */
[C---:B------:R-:W-:Y:S01]  /*7fa0*/  FMUL R11, R33.reuse, R11 ;  /* 0x0000000b210b7220 */ /* 0x040fe20000400000 */
[C---:B------:R-:W-:Y:S01]  /*7fb0*/  FMUL R8, R33.reuse, R12 ;  /* 0x0000000c21087220 */ /* 0x040fe20000400000 */
[----:B------:R-:W-:Y:S01]  /*7fc0*/  FMUL R9, R33, R13 ;  /* 0x0000000d21097220 */ /* 0x000fe20000400000 */
[----:B------:R-:W-:Y:S01]  /*7fd0*/  FFMA R6, R35, R39, R6 ;  /* 0x0000002723067223 */ /* 0x000fe20000000006 */
        /* <DEDUP_REMOVED lines=8> */
[----:B------:R-:W-:Y:S02]  /*8060*/  HADD2.F32 R50, -RZ, R51.H1_H1 ;  /* 0x30000033ff327230 */ /* 0x000fe40000004100 */
[----:B------:R-:W-:Y:S01]  /*8070*/  FMUL R14, R33, R18 ;  /* 0x00000012210e7220 */ /* 0x000fe20000400000 */
[----:B------:R-:W-:Y:S01]  /*8080*/  FFMA R15, R35, R46, R15 ;  /* 0x0000002e230f7223 */ /* 0x000fe2000000000f */
        /* <DEDUP_REMOVED lines=23> */
[----:B------:R-:W-:Y:S02]  /*8200*/  UIADD3 UR41, UPT, UPT, UR51, 0x20, URZ ;  /* 0x0000002033297890 */ /* 0x000fe4000fffe0ff */
[----:B------:R-:W-:Y:S02]  /*8210*/  UIADD3 UR40, UPT, UPT, UR6, 0x400, URZ ;  /* 0x0000040006287890 */ /* 0x000fe4000fffe0ff */
[----:B------:R-:W-:Y:S09]  /*8220*/  UIADD3.X UR5, UPT, UPT, URZ, UR59, URZ, UP0, !UPT ;  /* 0x0000003bff057290 */ /* 0x000ff200087fe4ff */
[----:B------:R2:W-:Y:S02]  /*8230*/  UTMASTG.4D [UR40], [UR4] ;  /* 0x00000028040073b5 */ /* 0x0005e40008018000 */
[----:B--2---:R0:W-:Y:S02]  /*8240*/  UTMACMDFLUSH ;  /* 0x00000000000079b7 */ /* 0x0041e40000000000 */
.L_x_128:
[----:B------:R-:W-:Y:S05]  /*8250*/  BSYNC.RECONVERGENT B0 ;  /* 0x0000000000007941 */ /* 0x000fea0003800200 */
.L_x_127:
[----:B------:R-:W-:Y:S01]  /*8260*/  UIADD3 UR57, UPT, UPT, UR60, 0x1, URZ ;  /* 0x000000013c397890 */ /* 0x000fe2000fffe0ff */
[----:B------:R-:W-:Y:S03]  /*8270*/  BSSY.RECONVERGENT B0, `(.L_x_129) ;  /* 0x0000008000007945 */ /* 0x000fe60003800200 */
[----:B------:R-:W-:Y:S04]  /*8280*/  UISETP.NE.AND UP0, UPT, UR57, 0x3, UPT ;  /* 0x000000033900788c */ /* 0x000fe8000bf05270 */
[----:B------:R-:W-:Y:S02]  /*8290*/  UISETP.EQ.XOR UP1, UPT, UR48, 0x3, !UP0 ;  /* 0x000000033000788c */ /* 0x000fe4000c722a70 */
[----:B------:R-:W-:Y:S02]  /*82a0*/  USEL UR57, UR57, URZ, UP0 ;  /* 0x000000ff39397287 */ /* 0x000fe40008000000 */
[----:B------:R-:W-:Y:S04]  /*82b0*/  USEL UR4, URZ, 0x1, !UP1 ;  /* 0x00000001ff047887 */ /* 0x000fe8000c800000 */
[----:B------:R-:W-:Y:S01]  /*82c0*/  ULOP3.LUT UR55, UR55, UR4, URZ, 0x3c, !UPT ;  /* 0x0000000437377292 */ /* 0x000fe2000f8e3cff */
[----:B------:R-:W-:Y:S11]  /*82d0*/  @P0 BRA `(.L_x_130) ;  /* 0x0000000000040947 */ /* 0x000ff60003800000 */
[----:B------:R-:W-:Y:S04]  /*82e0*/  DEPBAR.LE SB0, 0x1 ;  /* 0x000080400000791a */ /* 0x000fe80000000000 */
.L_x_130:
[----:B------:R-:W-:Y:S05]  /*82f0*/  BSYNC.RECONVERGENT B0 ;  /* 0x0000000000007941 */ /* 0x000fea0003800200 */
.L_x_129:
[----:B------:R-:W-:Y:S01]  /*8300*/  BAR.SYNC.DEFER_BLOCKING 0x1, 0x80 ;  /* 0x0042000000007b1d */ /* 0x000fe20000010000 */
[----:B------:R-:W-:Y:S01]  /*8310*/  UISETP.NE.AND UP0, UPT, UR54, -0x2, UPT ;  /* 0xfffffffe3600788c */ /* 0x000fe2000bf05270 */
[----:B------:R-:W-:Y:S08]  /*8320*/  IADD3 R0, PT, PT, R30, 0x1, RZ ;  /* 0x000000011e007810 */ /* 0x000ff00007ffe0ff */
[----:B------:R-:W-:Y:S05]  /*8330*/  BRA.U !UP0, `(.L_x_131) ;  /* 0x00000001082c7547 */ /* 0x000fea000b800000 */
[----:B------:R-:W2:Y:S01]  /*8340*/  S2R R2, SR_CgaCtaId ;  /* 0x0000000000027919 */ /* 0x000ea20000008800 */
[----:B------:R-:W-:Y:S01]  /*8350*/  ISETP.NE.AND P0, PT, R82, RZ, PT ;  /* 0x000000ff5200720c */ /* 0x000fe20003f05270 */
[----:B------:R-:W-:Y:S01]  /*8360*/  IMAD.U32 R3, RZ, RZ, UR53 ;  /* 0x00000035ff037e24 */ /* 0x000fe2000f8e00ff */
[----:B------:R-:W-:Y:S02]  /*8370*/  UIADD3 UR53, UPT, UPT, UR53, 0x1, URZ ;  /* 0x0000000135357890 */ /* 0x000fe4000fffe0ff */
[----:B------:R-:W-:Y:S02]  /*8380*/  ISETP.NE.U32.OR P0, PT, R81, 0x1, !P0 ;  /* 0x000000015100780c */ /* 0x000fe40004705470 */
[----:B------:R-:W-:Y:S04]  /*8390*/  UISETP.NE.AND UP0, UPT, UR53, 0x3, UPT ;  /* 0x000000033500788c */ /* 0x000fe8000bf05270 */
[----:B------:R-:W-:Y:S07]  /*83a0*/  USEL UR53, UR53, URZ, UP0 ;  /* 0x000000ff35357287 */ /* 0x000fee0008000000 */
[----:B------:R-:W-:Y:S05]  /*83b0*/  @P0 LEA R3, R3, UR50, 0x3 ;  /* 0x0000003203030c11 */ /* 0x000fea000f8e18ff */
[----:B------:R-:W-:Y:S05]  /*83c0*/  @P0 VIADD R3, R3, 0x1b8 ;  /* 0x000001b803030836 */ /* 0x000fea0000000000 */
[----:B--2---:R-:W-:Y:S04]  /*83d0*/  @P0 PRMT R2, R2, 0x654, R3 ;  /* 0x0000065402020816 */ /* 0x004fe80000000003 */
[----:B------:R2:W-:Y:S03]  /*83e0*/  @P0 SYNCS.ARRIVE.TRANS64.RED.A1T0 RZ, [R2+URZ], RZ ;  /* 0x000000ff02ff09a7 */ /* 0x0005e600081004ff */
.L_x_131:
[----:B------:R-:W-:Y:S01]  /*83f0*/  LOP3.LUT P0, RZ, R62, 0x1, RZ, 0xc0, !PT ;  /* 0x000000013eff7812 */ /* 0x000fe2000780c0ff */
[----:B------:R-:W-:Y:S01]  /*8400*/  UIADD3 UR54, UPT, UPT, UR54, 0x2, URZ ;  /* 0x0000000236367890 */ /* 0x000fe2000fffe0ff */
[C---:B------:R-:W-:Y:S01]  /*8410*/  ISETP.NE.AND P1, PT, R0.reuse, 0x2, PT ;  /* 0x000000020000780c */ /* 0x040fe20003f25270 */
[----:B------:R-:W-:Y:S01]  /*8420*/  UMOV UR48, UR52 ;  /* 0x0000003400307c82 */ /* 0x000fe20008000000 */
[----:B------:R-:W-:Y:S01]  /*8430*/  LOP3.LUT R73, R73, 0x1, RZ, 0x3c, !PT ;  /* 0x0000000149497812 */ /* 0x000fe200078e3cff */
[----:B------:R-:W-:Y:S01]  /*8440*/  IMAD.IADD R19, R29, 0x1, R58 ;  /* 0x000000011d137824 */ /* 0x000fe200078e023a */
[----:B------:R-:W-:Y:S01]  /*8450*/  SEL R3, RZ, 0x1, P1 ;  /* 0x00000001ff037807 */ /* 0x000fe20000800000 */
[----:B------:R-:W-:Y:S01]  /*8460*/  IMAD.IADD R37, R31, 0x1, R64 ;  /* 0x000000011f257824 */ /* 0x000fe200078e0240 */
[----:B------:R-:W-:Y:S02]  /*8470*/  SEL R30, R0, RZ, P1 ;  /* 0x000000ff001e7207 */ /* 0x000fe40000800000 */
[----:B------:R-:W-:Y:S03]  /*8480*/  LOP3.LUT R74, R74, R3, RZ, 0x3c, !PT ;  /* 0x000000034a4a7212 */ /* 0x000fe600078e3cff */
[----:B------:R-:W-:Y:S05]  /*8490*/  @P0 BRA `(.L_x_132) ;  /* 0xffffffdc00240947 */ /* 0x000fea000383ffff */
[----:B------:R-:W-:-:S09]  /*84a0*/  UISETP.NE.AND UP0, UPT, UR49, URZ, UPT ;  /* 0x000000ff3100728c */ /* 0x000fd2000bf05270 */
[----:B------:R-:W-:Y:S05]  /*84b0*/  BRA.U !UP0, `(.L_x_133) ;  /* 0x0000000108487547 */ /* 0x000fea000b800000 */
[----:B------:R-:W3:Y:S02]  /*84c0*/  LDCU.64 UR4, c[0x0][0x890] ;  /* 0x00011200ff0477ac */ /* 0x000ee40008000a00 */
[----:B---3--:R-:W-:-:S04]  /*84d0*/  UISETP.NE.U32.AND UP0, UPT, UR4, URZ, UPT ;  /* 0x000000ff0400728c */ /* 0x008fc8000bf05070 */
[----:B------:R-:W-:-:S09]  /*84e0*/  UISETP.NE.AND.EX UP0, UPT, UR5, URZ, UPT, UP0 ;  /* 0x000000ff0500728c */ /* 0x000fd2000bf05300 */
[----:B------:R-:W-:Y:S05]  /*84f0*/  BRA.U UP0, `(.L_x_134) ;  /* 0x00000001000c7547 */ /* 0x000fea000b800000 */
[----:B------:R-:W-:-:S13]  /*8500*/  FSETP.NEU.AND P0, PT, R35, RZ, PT ;  /* 0x000000ff2300720b */ /* 0x000fda0003f0d000 */
[----:B------:R-:W-:Y:S05]  /*8510*/  @!P0 EXIT ;  /* 0x000000000000894d */ /* 0x000fea0003800000 */
[----:B------:R-:W-:Y:S05]  /*8520*/  BRA `(.L_x_133) ;  /* 0x00000000002c7947 */ /* 0x000fea0003800000 */
.L_x_134:
[----:B------:R-:W-:Y:S01]  /*8530*/  ISETP.NE.AND P0, PT, R80, RZ, PT ;  /* 0x000000ff5000720c */ /* 0x000fe20003f05270 */
[----:B------:R-:W-:-:S12]  /*8540*/  BSSY.RECONVERGENT B0, `(.L_x_133) ;  /* 0x0000009000007945 */ /* 0x000fd80003800200 */
[----:B------:R-:W-:Y:S05]  /*8550*/  @P0 BRA `(.L_x_135) ;  /* 0x0000000000140947 */ /* 0x000fea0003800000 */
[----:B------:R-:W3:Y:S02]  /*8560*/  LDCU.64 UR4, c[0x0][0x888] ;  /* 0x00011100ff0477ac */ /* 0x000ee40008000a00 */
[----:B---3--:R-:W-:-:S04]  /*8570*/  ISETP.NE.U32.AND P0, PT, RZ, UR4, PT ;  /* 0x00000004ff007c0c */ /* 0x008fc8000bf05070 */
[----:B------:R-:W-:-:S13]  /*8580*/  ISETP.NE.AND.EX P0, PT, RZ, UR5, PT, P0 ;  /* 0x00000005ff007c0c */ /* 0x000fda000bf05300 */
[----:B------:R-:W-:Y:S05]  /*8590*/  @!P0 EXIT ;  /* 0x000000000000894d */ /* 0x000fea0003800000 */
[----:B------:R-:W-:Y:S05]  /*85a0*/  BRA `(.L_x_136) ;  /* 0x0000000000087947 */ /* 0x000fea0003800000 */
.L_x_135:
[----:B------:R-:W-:-:S13]  /*85b0*/  FSETP.NEU.AND P0, PT, R35, RZ, PT ;  /* 0x000000ff2300720b */ /* 0x000fda0003f0d000 */
[----:B------:R-:W-:Y:S05]  /*85c0*/  @!P0 EXIT ;  /* 0x000000000000894d */ /* 0x000fea0003800000 */
.L_x_136:
[----:B------:R-:W-:Y:S05]  /*85d0*/  BSYNC.RECONVERGENT B0 ;  /* 0x0000000000007941 */ /* 0x000fea0003800200 */
.L_x_133:
[----:B------:R-:W-:Y:S01]  /*85e0*/  ULEA UR4, UR53, UR50, 0x3 ;  /* 0x0000003235047291 */ /* 0x000fe2000f8e18ff */
[----:B------:R-:W-:-:S04]  /*85f0*/  DEPBAR.LE SB0, 0x0 ;  /* 0x000080000000791a */ /* 0x000fc80000000000 */
[----:B------:R-:W-:-:S04]  /*8600*/  UIADD3 UR4, UPT, UPT, UR4, 0x1b8, URZ ;  /* 0x000001b804047890 */ /* 0x000fc8000fffe0ff */
[----:B------:R-:W-:-:S09]  /*8610*/  UPRMT UR4, UR45, 0x654, UR4 ;  /* 0x000006542d047896 */ /* 0x000fd20008000004 */
[----:B------:R-:W-:Y:S01]  /*8620*/  SYNCS.ARRIVE.TRANS64.RED.A1T0 RZ, [UR4], RZ ;  /* 0x000000ffffff79a7 */ /* 0x000fe20008100404 */
[----:B------:R-:W-:Y:S05]  /*8630*/  EXIT ;  /* 0x000000000000794d */ /* 0x000fea0003800000 */
.L_x_25:
[----:B------:R-:W-:Y:S07]  /*8640*/  MOV R3, UR29 ;  /* 0x0000001d00037c02 */ /* 0x000fee0008000f00 */
.L_x_137:
[----:B--2---:R2:W3:Y:S02]  /*8650*/  SYNCS.PHASECHK.TRANS64.TRYWAIT P0, [R3+URZ+0xd0], R6 ;  /* 0x0000d006030075a7 */ /* 0x0044e400080011ff */
[----:B---3--:R-:W-:Y:S05]  /*8660*/  @!P0 NANOSLEEP.SYNCS 0x989680 ;  /* 0x009896800000895d */ /* 0x008fea0003900000 */
[----:B------:R-:W3:Y:S02]  /*8670*/  @!P0 SYNCS.PHASECHK.TRANS64 P0, [R3+URZ+0xd0], R6 ;  /* 0x0000d006030085a7 */ /* 0x000ee400080010ff */
[----:B---3--:R-:W-:Y:S05]  /*8680*/  @!P0 BRA `(.L_x_137) ;  /* 0xfffffffc00f08947 */ /* 0x008fea000383ffff */
[----:B------:R-:W-:Y:S05]  /*8690*/  BRA `(.L_x_24) ;  /* 0xffffff9400d07947 */ /* 0x000fea000383ffff */
.L_x_32:
[----:B------:R-:W-:Y:S07]  /*86a0*/  MOV R3, UR33 ;  /* 0x0000002100037c02 */ /* 0x000fee0008000f00 */
.L_x_138:
[----:B--2---:R2:W1:Y:S02]  /*86b0*/  SYNCS.PHASECHK.TRANS64.TRYWAIT P0, [R3+URZ+0xd0], R6 ;  /* 0x0000d006030075a7 */ /* 0x00446400080011ff */
[----:B-1----:R-:W-:Y:S05]  /*86c0*/  @!P0 NANOSLEEP.SYNCS 0x989680 ;  /* 0x009896800000895d */ /* 0x002fea0003900000 */
[----:B------:R-:W1:Y:S02]  /*86d0*/  @!P0 SYNCS.PHASECHK.TRANS64 P0, [R3+URZ+0xd0], R6 ;  /* 0x0000d006030085a7 */ /* 0x000e6400080010ff */
[----:B-1----:R-:W-:Y:S05]  /*86e0*/  @!P0 BRA `(.L_x_138) ;  /* 0xfffffffc00f08947 */ /* 0x002fea000383ffff */
[----:B------:R-:W-:Y:S05]  /*86f0*/  BRA `(.L_x_31) ;  /* 0xffffff9c00107947 */ /* 0x000fea000383ffff */
.L_x_37:
[----:B-1----:R-:W-:-:S07]  /*8700*/  MOV R2, UR37 ;  /* 0x0000002500027c02 */ /* 0x002fce0008000f00 */
.L_x_139:
[----:B-1----:R1:W3:Y:S02]  /*8710*/  SYNCS.PHASECHK.TRANS64.TRYWAIT P0, [R2+URZ+0x1e0], R3 ;  /* 0x0001e003020075a7 */ /* 0x0022e400080011ff */
[----:B---3--:R-:W-:Y:S05]  /*8720*/  @!P0 NANOSLEEP.SYNCS 0x989680 ;  /* 0x009896800000895d */ /* 0x008fea0003900000 */
[----:B------:R-:W3:Y:S02]  /*8730*/  @!P0 SYNCS.PHASECHK.TRANS64 P0, [R2+URZ+0x1e0], R3 ;  /* 0x0001e003020085a7 */ /* 0x000ee400080010ff */
[----:B---3--:R-:W-:Y:S05]  /*8740*/  @!P0 BRA `(.L_x_139) ;  /* 0xfffffffc00f08947 */ /* 0x008fea000383ffff */
[----:B------:R-:W-:Y:S05]  /*8750*/  BRA `(.L_x_140) ;  /* 0xffffffa000007947 */ /* 0x000fea000383ffff */
.L_x_41:
[----:B------:R-:W-:-:S07]  /*8760*/  MOV R0, UR4 ;  /* 0x0000000400007c02 */ /* 0x000fce0008000f00 */
.L_x_141:
[----:B-1----:R1:W2:Y:S02]  /*8770*/  SYNCS.PHASECHK.TRANS64.TRYWAIT P0, [R0+URZ], R3 ;  /* 0x00000003000075a7 */ /* 0x0022a400080011ff */
[----:B--2---:R-:W-:Y:S05]  /*8780*/  @!P0 NANOSLEEP.SYNCS 0x989680 ;  /* 0x009896800000895d */ /* 0x004fea0003900000 */
[----:B------:R-:W2:Y:S02]  /*8790*/  @!P0 SYNCS.PHASECHK.TRANS64 P0, [R0+URZ], R3 ;  /* 0x00000003000085a7 */ /* 0x000ea400080010ff */
[----:B--2---:R-:W-:Y:S05]  /*87a0*/  @!P0 BRA `(.L_x_141) ;  /* 0xfffffffc00f08947 */ /* 0x004fea000383ffff */
[----:B------:R-:W-:Y:S05]  /*87b0*/  BRA `(.L_x_142) ;  /* 0xffffffa400507947 */ /* 0x000fea000383ffff */
.L_x_42:
[----:B------:R-:W-:-:S07]  /*87c0*/  MOV R0, UR4 ;  /* 0x0000000400007c02 */ /* 0x000fce0008000f00 */
.L_x_143:
[----:B-1----:R1:W2:Y:S02]  /*87d0*/  SYNCS.PHASECHK.TRANS64.TRYWAIT P0, [R0+URZ], R3 ;  /* 0x00000003000075a7 */ /* 0x0022a400080011ff */
[----:B--2---:R-:W-:Y:S05]  /*87e0*/  @!P0 NANOSLEEP.SYNCS 0x989680 ;  /* 0x009896800000895d */ /* 0x004fea0003900000 */
[----:B------:R-:W2:Y:S02]  /*87f0*/  @!P0 SYNCS.PHASECHK.TRANS64 P0, [R0+URZ], R3 ;  /* 0x00000003000085a7 */ /* 0x000ea400080010ff */
[----:B--2---:R-:W-:Y:S05]  /*8800*/  @!P0 BRA `(.L_x_143) ;  /* 0xfffffffc00f08947 */ /* 0x004fea000383ffff */
[----:B------:R-:W-:Y:S05]  /*8810*/  BRA `(.L_x_144) ;  /* 0xffffffa4005c7947 */ /* 0x000fea000383ffff */
.L_x_43:
[----:B------:R-:W-:-:S07]  /*8820*/  MOV R0, UR4 ;  /* 0x0000000400007c02 */ /* 0x000fce0008000f00 */
.L_x_145:
[----:B-1----:R1:W2:Y:S02]  /*8830*/  SYNCS.PHASECHK.TRANS64.TRYWAIT P0, [R0+URZ], R3 ;  /* 0x00000003000075a7 */ /* 0x0022a400080011ff */
[----:B--2---:R-:W-:Y:S05]  /*8840*/  @!P0 NANOSLEEP.SYNCS 0x989680 ;  /* 0x009896800000895d */ /* 0x004fea0003900000 */
[----:B------:R-:W2:Y:S02]  /*8850*/  @!P0 SYNCS.PHASECHK.TRANS64 P0, [R0+URZ], R3 ;  /* 0x00000003000085a7 */ /* 0x000ea400080010ff */
[----:B--2---:R-:W-:Y:S05]  /*8860*/  @!P0 BRA `(.L_x_145) ;  /* 0xfffffffc00f08947 */ /* 0x004fea000383ffff */
[----:B------:R-:W-:Y:S05]  /*8870*/  BRA `(.L_x_146) ;  /* 0xffffffa400687947 */ /* 0x000fea000383ffff */
.L_x_44:
[----:B------:R-:W-:-:S07]  /*8880*/  MOV R0, UR4 ;  /* 0x0000000400007c02 */ /* 0x000fce0008000f00 */
.L_x_147:
[----:B-1----:R1:W2:Y:S02]  /*8890*/  SYNCS.PHASECHK.TRANS64.TRYWAIT P0, [R0+URZ], R3 ;  /* 0x00000003000075a7 */ /* 0x0022a400080011ff */
[----:B--2---:R-:W-:Y:S05]  /*88a0*/  @!P0 NANOSLEEP.SYNCS 0x989680 ;  /* 0x009896800000895d */ /* 0x004fea0003900000 */
[----:B------:R-:W2:Y:S02]  /*88b0*/  @!P0 SYNCS.PHASECHK.TRANS64 P0, [R0+URZ], R3 ;  /* 0x00000003000085a7 */ /* 0x000ea400080010ff */
[----:B--2---:R-:W-:Y:S05]  /*88c0*/  @!P0 BRA `(.L_x_147) ;  /* 0xfffffffc00f08947 */ /* 0x004fea000383ffff */
[----:B------:R-:W-:Y:S05]  /*88d0*/  BRA `(.L_x_148) ;  /* 0xffffffa400747947 */ /* 0x000fea000383ffff */
.L_x_45:
[----:B------:R-:W-:-:S07]  /*88e0*/  MOV R0, UR4 ;  /* 0x0000000400007c02 */ /* 0x000fce0008000f00 */
.L_x_149:
[----:B-1----:R1:W2:Y:S02]  /*88f0*/  SYNCS.PHASECHK.TRANS64.TRYWAIT P0, [R0+URZ], R3 ;  /* 0x00000003000075a7 */ /* 0x0022a400080011ff */
[----:B--2---:R-:W-:Y:S05]  /*8900*/  @!P0 NANOSLEEP.SYNCS 0x989680 ;  /* 0x009896800000895d */ /* 0x004fea0003900000 */
[----:B------:R-:W2:Y:S02]  /*8910*/  @!P0 SYNCS.PHASECHK.TRANS64 P0, [R0+URZ], R3 ;  /* 0x00000003000085a7 */ /* 0x000ea400080010ff */
[----:B--2---:R-:W-:Y:S05]  /*8920*/  @!P0 BRA `(.L_x_149) ;  /* 0xfffffffc00f08947 */ /* 0x004fea000383ffff */
[----:B------:R-:W-:Y:S05]  /*8930*/  BRA `(.L_x_150) ;  /* 0xffffffa400807947 */ /* 0x000fea000383ffff */
.L_x_46:
[----:B------:R-:W-:-:S07]  /*8940*/  MOV R0, UR4 ;  /* 0x0000000400007c02 */ /* 0x000fce0008000f00 */
.L_x_151:
[----:B-1----:R1:W2:Y:S02]  /*8950*/  SYNCS.PHASECHK.TRANS64.TRYWAIT P0, [R0+URZ], R3 ;  /* 0x00000003000075a7 */ /* 0x0022a400080011ff */
[----:B--2---:R-:W-:Y:S05]  /*8960*/  @!P0 NANOSLEEP.SYNCS 0x989680 ;  /* 0x009896800000895d */ /* 0x004fea0003900000 */
[----:B------:R-:W2:Y:S02]  /*8970*/  @!P0 SYNCS.PHASECHK.TRANS64 P0, [R0+URZ], R3 ;  /* 0x00000003000085a7 */ /* 0x000ea400080010ff */
[----:B--2---:R-:W-:Y:S05]  /*8980*/  @!P0 BRA `(.L_x_151) ;  /* 0xfffffffc00f08947 */ /* 0x004fea000383ffff */
[----:B------:R-:W-:Y:S05]  /*8990*/  BRA `(.L_x_152) ;  /* 0xffffffa4008c7947 */ /* 0x000fea000383ffff */
.L_x_47:
[----:B------:R-:W-:-:S07]  /*89a0*/  MOV R0, UR4 ;  /* 0x0000000400007c02 */ /* 0x000fce0008000f00 */
.L_x_153:
[----:B-1----:R1:W2:Y:S02]  /*89b0*/  SYNCS.PHASECHK.TRANS64.TRYWAIT P0, [R0+URZ], R3 ;  /* 0x00000003000075a7 */ /* 0x0022a400080011ff */
[----:B--2---:R-:W-:Y:S05]  /*89c0*/  @!P0 NANOSLEEP.SYNCS 0x989680 ;  /* 0x009896800000895d */ /* 0x004fea0003900000 */
[----:B------:R-:W2:Y:S02]  /*89d0*/  @!P0 SYNCS.PHASECHK.TRANS64 P0, [R0+URZ], R3 ;  /* 0x00000003000085a7 */ /* 0x000ea400080010ff */
[----:B--2---:R-:W-:Y:S05]  /*89e0*/  @!P0 BRA `(.L_x_153) ;  /* 0xfffffffc00f08947 */ /* 0x004fea000383ffff */
[----:B------:R-:W-:Y:S05]  /*89f0*/  BRA `(.L_x_154) ;  /* 0xffffffa400987947 */ /* 0x000fea000383ffff */
.L_x_48:
[----:B------:R-:W-:-:S07]  /*8a00*/  MOV R0, UR4 ;  /* 0x0000000400007c02 */ /* 0x000fce0008000f00 */
.L_x_155:
[----:B-1----:R1:W2:Y:S02]  /*8a10*/  SYNCS.PHASECHK.TRANS64.TRYWAIT P0, [R0+URZ], R3 ;  /* 0x00000003000075a7 */ /* 0x0022a400080011ff */
[----:B--2---:R-:W-:Y:S05]  /*8a20*/  @!P0 NANOSLEEP.SYNCS 0x989680 ;  /* 0x009896800000895d */ /* 0x004fea0003900000 */
[----:B------:R-:W2:Y:S02]  /*8a30*/  @!P0 SYNCS.PHASECHK.TRANS64 P0, [R0+URZ], R3 ;  /* 0x00000003000085a7 */ /* 0x000ea400080010ff */
[----:B--2---:R-:W-:Y:S05]  /*8a40*/  @!P0 BRA `(.L_x_155) ;  /* 0xfffffffc00f08947 */ /* 0x004fea000383ffff */
[----:B------:R-:W-:Y:S05]  /*8a50*/  BRA `(.L_x_156) ;  /* 0xffffffa400a47947 */ /* 0x000fea000383ffff */
.L_x_49:
[----:B------:R-:W-:-:S07]  /*8a60*/  MOV R0, UR4 ;  /* 0x0000000400007c02 */ /* 0x000fce0008000f00 */
.L_x_157:
[----:B-1----:R1:W2:Y:S02]  /*8a70*/  SYNCS.PHASECHK.TRANS64.TRYWAIT P0, [R0+URZ], R3 ;  /* 0x00000003000075a7 */ /* 0x0022a400080011ff */
[----:B--2---:R-:W-:Y:S05]  /*8a80*/  @!P0 NANOSLEEP.SYNCS 0x989680 ;  /* 0x009896800000895d */ /* 0x004fea0003900000 */
[----:B------:R-:W2:Y:S02]  /*8a90*/  @!P0 SYNCS.PHASECHK.TRANS64 P0, [R0+URZ], R3 ;  /* 0x00000003000085a7 */ /* 0x000ea400080010ff */
[----:B--2---:R-:W-:Y:S05]  /*8aa0*/  @!P0 BRA `(.L_x_157) ;  /* 0xfffffffc00f08947 */ /* 0x004fea000383ffff */
[----:B------:R-:W-:Y:S05]  /*8ab0*/  BRA `(.L_x_158) ;  /* 0xffffffa400b07947 */ /* 0x000fea000383ffff */
.L_x_50:
[----:B------:R-:W-:-:S07]  /*8ac0*/  MOV R0, UR4 ;  /* 0x0000000400007c02 */ /* 0x000fce0008000f00 */
.L_x_159:
[----:B-1----:R1:W2:Y:S02]  /*8ad0*/  SYNCS.PHASECHK.TRANS64.TRYWAIT P0, [R0+URZ], R3 ;  /* 0x00000003000075a7 */ /* 0x0022a400080011ff */
[----:B--2---:R-:W-:Y:S05]  /*8ae0*/  @!P0 NANOSLEEP.SYNCS 0x989680 ;  /* 0x009896800000895d */ /* 0x004fea0003900000 */
[----:B------:R-:W2:Y:S02]  /*8af0*/  @!P0 SYNCS.PHASECHK.TRANS64 P0, [R0+URZ], R3 ;  /* 0x00000003000085a7 */ /* 0x000ea400080010ff */
[----:B--2---:R-:W-:Y:S05]  /*8b00*/  @!P0 BRA `(.L_x_159) ;  /* 0xfffffffc00f08947 */ /* 0x004fea000383ffff */
[----:B------:R-:W-:Y:S05]  /*8b10*/  BRA `(.L_x_160) ;  /* 0xffffffa400bc7947 */ /* 0x000fea000383ffff */
.L_x_51:
[----:B------:R-:W-:-:S07]  /*8b20*/  MOV R0, UR4 ;  /* 0x0000000400007c02 */ /* 0x000fce0008000f00 */
.L_x_161:
[----:B-1----:R1:W2:Y:S02]  /*8b30*/  SYNCS.PHASECHK.TRANS64.TRYWAIT P0, [R0+URZ], R3 ;  /* 0x00000003000075a7 */ /* 0x0022a400080011ff */
[----:B--2---:R-:W-:Y:S05]  /*8b40*/  @!P0 NANOSLEEP.SYNCS 0x989680 ;  /* 0x009896800000895d */ /* 0x004fea0003900000 */
[----:B------:R-:W2:Y:S02]  /*8b50*/  @!P0 SYNCS.PHASECHK.TRANS64 P0, [R0+URZ], R3 ;  /* 0x00000003000085a7 */ /* 0x000ea400080010ff */
[----:B--2---:R-:W-:Y:S05]  /*8b60*/  @!P0 BRA `(.L_x_161) ;  /* 0xfffffffc00f08947 */ /* 0x004fea000383ffff */
[----:B------:R-:W-:Y:S05]  /*8b70*/  BRA `(.L_x_162) ;  /* 0xffffffa400c87947 */ /* 0x000fea000383ffff */
.L_x_52:
[----:B------:R-:W-:-:S07]  /*8b80*/  MOV R0, UR4 ;  /* 0x0000000400007c02 */ /* 0x000fce0008000f00 */
.L_x_163:
[----:B-1----:R1:W2:Y:S02]  /*8b90*/  SYNCS.PHASECHK.TRANS64.TRYWAIT P0, [R0+URZ], R3 ;  /* 0x00000003000075a7 */ /* 0x0022a400080011ff */
[----:B--2---:R-:W-:Y:S05]  /*8ba0*/  @!P0 NANOSLEEP.SYNCS 0x989680 ;  /* 0x009896800000895d */ /* 0x004fea0003900000 */
[----:B------:R-:W2:Y:S02]  /*8bb0*/  @!P0 SYNCS.PHASECHK.TRANS64 P0, [R0+URZ], R3 ;  /* 0x00000003000085a7 */ /* 0x000ea400080010ff */
[----:B--2---:R-:W-:Y:S05]  /*8bc0*/  @!P0 BRA `(.L_x_163) ;  /* 0xfffffffc00f08947 */ /* 0x004fea000383ffff */
[----:B------:R-:W-:Y:S05]  /*8bd0*/  BRA `(.L_x_164) ;  /* 0xffffffa400d47947 */ /* 0x000fea000383ffff */
.L_x_53:
[----:B------:R-:W-:-:S07]  /*8be0*/  MOV R0, UR4 ;  /* 0x0000000400007c02 */ /* 0x000fce0008000f00 */
.L_x_165:
[----:B-1----:R1:W2:Y:S02]  /*8bf0*/  SYNCS.PHASECHK.TRANS64.TRYWAIT P0, [R0+URZ], R3 ;  /* 0x00000003000075a7 */ /* 0x0022a400080011ff */
[----:B--2---:R-:W-:Y:S05]  /*8c00*/  @!P0 NANOSLEEP.SYNCS 0x989680 ;  /* 0x009896800000895d */ /* 0x004fea0003900000 */
[----:B------:R-:W2:Y:S02]  /*8c10*/  @!P0 SYNCS.PHASECHK.TRANS64 P0, [R0+URZ], R3 ;  /* 0x00000003000085a7 */ /* 0x000ea400080010ff */
[----:B--2---:R-:W-:Y:S05]  /*8c20*/  @!P0 BRA `(.L_x_165) ;  /* 0xfffffffc00f08947 */ /* 0x004fea000383ffff */
[----:B------:R-:W-:Y:S05]  /*8c30*/  BRA `(.L_x_166) ;  /* 0xffffffa400e07947 */ /* 0x000fea000383ffff */
.L_x_54:
[----:B------:R-:W-:-:S07]  /*8c40*/  MOV R0, UR4 ;  /* 0x0000000400007c02 */ /* 0x000fce0008000f00 */
.L_x_167:
[----:B-1----:R1:W2:Y:S02]  /*8c50*/  SYNCS.PHASECHK.TRANS64.TRYWAIT P0, [R0+URZ], R3 ;  /* 0x00000003000075a7 */ /* 0x0022a400080011ff */
[----:B--2---:R-:W-:Y:S05]  /*8c60*/  @!P0 NANOSLEEP.SYNCS 0x989680 ;  /* 0x009896800000895d */ /* 0x004fea0003900000 */
[----:B------:R-:W2:Y:S02]  /*8c70*/  @!P0 SYNCS.PHASECHK.TRANS64 P0, [R0+URZ], R3 ;  /* 0x00000003000085a7 */ /* 0x000ea400080010ff */
[----:B--2---:R-:W-:Y:S05]  /*8c80*/  @!P0 BRA `(.L_x_167) ;  /* 0xfffffffc00f08947 */ /* 0x004fea000383ffff */
[----:B------:R-:W-:Y:S05]  /*8c90*/  BRA `(.L_x_168) ;  /* 0xffffffa400ec7947 */ /* 0x000fea000383ffff */
.L_x_55:
[----:B------:R-:W-:-:S07]  /*8ca0*/  MOV R0, UR4 ;  /* 0x0000000400007c02 */ /* 0x000fce0008000f00 */
.L_x_169:
[----:B-1----:R1:W2:Y:S02]  /*8cb0*/  SYNCS.PHASECHK.TRANS64.TRYWAIT P0, [R0+URZ], R3 ;  /* 0x00000003000075a7 */ /* 0x0022a400080011ff */
[----:B--2---:R-:W-:Y:S05]  /*8cc0*/  @!P0 NANOSLEEP.SYNCS 0x989680 ;  /* 0x009896800000895d */ /* 0x004fea0003900000 */
[----:B------:R-:W2:Y:S02]  /*8cd0*/  @!P0 SYNCS.PHASECHK.TRANS64 P0, [R0+URZ], R3 ;  /* 0x00000003000085a7 */ /* 0x000ea400080010ff */
[----:B--2---:R-:W-:Y:S05]  /*8ce0*/  @!P0 BRA `(.L_x_169) ;  /* 0xfffffffc00f08947 */ /* 0x004fea000383ffff */
[----:B------:R-:W-:Y:S05]  /*8cf0*/  BRA `(.L_x_170) ;  /* 0xffffffa400f87947 */ /* 0x000fea000383ffff */
.L_x_56:
[----:B------:R-:W-:-:S07]  /*8d00*/  MOV R0, UR4 ;  /* 0x0000000400007c02 */ /* 0x000fce0008000f00 */
.L_x_171:
[----:B-1----:R1:W2:Y:S02]  /*8d10*/  SYNCS.PHASECHK.TRANS64.TRYWAIT P0, [R0+URZ], R3 ;  /* 0x00000003000075a7 */ /* 0x0022a400080011ff */
[----:B--2---:R-:W-:Y:S05]  /*8d20*/  @!P0 NANOSLEEP.SYNCS 0x989680 ;  /* 0x009896800000895d */ /* 0x004fea0003900000 */
[----:B------:R-:W2:Y:S02]  /*8d30*/  @!P0 SYNCS.PHASECHK.TRANS64 P0, [R0+URZ], R3 ;  /* 0x00000003000085a7 */ /* 0x000ea400080010ff */
[----:B--2---:R-:W-:Y:S05]  /*8d40*/  @!P0 BRA `(.L_x_171) ;  /* 0xfffffffc00f08947 */ /* 0x004fea000383ffff */
[----:B------:R-:W-:Y:S05]  /*8d50*/  BRA `(.L_x_172) ;  /* 0xffffffa800047947 */ /* 0x000fea000383ffff */
.L_x_57:
[----:B------:R-:W-:-:S07]  /*8d60*/  MOV R0, UR4 ;  /* 0x0000000400007c02 */ /* 0x000fce0008000f00 */
.L_x_173:
[----:B-1----:R1:W2:Y:S02]  /*8d70*/  SYNCS.PHASECHK.TRANS64.TRYWAIT P0, [R0+URZ], R3 ;  /* 0x00000003000075a7 */ /* 0x0022a400080011ff */
[----:B--2---:R-:W-:Y:S05]  /*8d80*/  @!P0 NANOSLEEP.SYNCS 0x989680 ;  /* 0x009896800000895d */ /* 0x004fea0003900000 */
[----:B------:R-:W2:Y:S02]  /*8d90*/  @!P0 SYNCS.PHASECHK.TRANS64 P0, [R0+URZ], R3 ;  /* 0x00000003000085a7 */ /* 0x000ea400080010ff */
[----:B--2---:R-:W-:Y:S05]  /*8da0*/  @!P0 BRA `(.L_x_173) ;  /* 0xfffffffc00f08947 */ /* 0x004fea000383ffff */
[----:B------:R-:W-:Y:S05]  /*8db0*/  BRA `(.L_x_174) ;  /* 0xffffffa800107947 */ /* 0x000fea000383ffff */
.L_x_58:
[----:B------:R-:W-:-:S07]  /*8dc0*/  MOV R0, UR4 ;  /* 0x0000000400007c02 */ /* 0x000fce0008000f00 */
.L_x_175:
[----:B-1----:R1:W2:Y:S02]  /*8dd0*/  SYNCS.PHASECHK.TRANS64.TRYWAIT P0, [R0+URZ], R3 ;  /* 0x00000003000075a7 */ /* 0x0022a400080011ff */
[----:B--2---:R-:W-:Y:S05]  /*8de0*/  @!P0 NANOSLEEP.SYNCS 0x989680 ;  /* 0x009896800000895d */ /* 0x004fea0003900000 */
[----:B------:R-:W2:Y:S02]  /*8df0*/  @!P0 SYNCS.PHASECHK.TRANS64 P0, [R0+URZ], R3 ;  /* 0x00000003000085a7 */ /* 0x000ea400080010ff */
[----:B--2---:R-:W-:Y:S05]  /*8e00*/  @!P0 BRA `(.L_x_175) ;  /* 0xfffffffc00f08947 */ /* 0x004fea000383ffff */
[----:B------:R-:W-:Y:S05]  /*8e10*/  BRA `(.L_x_176) ;  /* 0xffffffa8001c7947 */ /* 0x000fea000383ffff */
.L_x_59:
[----:B------:R-:W-:-:S07]  /*8e20*/  MOV R0, UR4 ;  /* 0x0000000400007c02 */ /* 0x000fce0008000f00 */
.L_x_177:
[----:B-1----:R1:W2:Y:S02]  /*8e30*/  SYNCS.PHASECHK.TRANS64.TRYWAIT P0, [R0+URZ], R3 ;  /* 0x00000003000075a7 */ /* 0x0022a400080011ff */
[----:B--2---:R-:W-:Y:S05]  /*8e40*/  @!P0 NANOSLEEP.SYNCS 0x989680 ;  /* 0x009896800000895d */ /* 0x004fea0003900000 */
[----:B------:R-:W2:Y:S02]  /*8e50*/  @!P0 SYNCS.PHASECHK.TRANS64 P0, [R0+URZ], R3 ;  /* 0x00000003000085a7 */ /* 0x000ea400080010ff */
[----:B--2---:R-:W-:Y:S05]  /*8e60*/  @!P0 BRA `(.L_x_177) ;  /* 0xfffffffc00f08947 */ /* 0x004fea000383ffff */
[----:B------:R-:W-:Y:S05]  /*8e70*/  BRA `(.L_x_178) ;  /* 0xffffffa800287947 */ /* 0x000fea000383ffff */
.L_x_60:
[----:B------:R-:W-:-:S07]  /*8e80*/  MOV R0, UR4 ;  /* 0x0000000400007c02 */ /* 0x000fce0008000f00 */
.L_x_179:
[----:B-1----:R1:W2:Y:S02]  /*8e90*/  SYNCS.PHASECHK.TRANS64.TRYWAIT P0, [R0+URZ], R3 ;  /* 0x00000003000075a7 */ /* 0x0022a400080011ff */
[----:B--2---:R-:W-:Y:S05]  /*8ea0*/  @!P0 NANOSLEEP.SYNCS 0x989680 ;  /* 0x009896800000895d */ /* 0x004fea0003900000 */
[----:B------:R-:W2:Y:S02]  /*8eb0*/  @!P0 SYNCS.PHASECHK.TRANS64 P0, [R0+URZ], R3 ;  /* 0x00000003000085a7 */ /* 0x000ea400080010ff */
[----:B--2---:R-:W-:Y:S05]  /*8ec0*/  @!P0 BRA `(.L_x_179) ;  /* 0xfffffffc00f08947 */ /* 0x004fea000383ffff */
[----:B------:R-:W-:Y:S05]  /*8ed0*/  BRA `(.L_x_180) ;  /* 0xffffffa800347947 */ /* 0x000fea000383ffff */
.L_x_61:
[----:B------:R-:W-:-:S07]  /*8ee0*/  MOV R0, UR4 ;  /* 0x0000000400007c02 */ /* 0x000fce0008000f00 */
.L_x_181:
[----:B-1----:R1:W2:Y:S02]  /*8ef0*/  SYNCS.PHASECHK.TRANS64.TRYWAIT P0, [R0+URZ], R3 ;  /* 0x00000003000075a7 */ /* 0x0022a400080011ff */
[----:B--2---:R-:W-:Y:S05]  /*8f00*/  @!P0 NANOSLEEP.SYNCS 0x989680 ;  /* 0x009896800000895d */ /* 0x004fea0003900000 */
[----:B------:R-:W2:Y:S02]  /*8f10*/  @!P0 SYNCS.PHASECHK.TRANS64 P0, [R0+URZ], R3 ;  /* 0x00000003000085a7 */ /* 0x000ea400080010ff */
[----:B--2---:R-:W-:Y:S05]  /*8f20*/  @!P0 BRA `(.L_x_181) ;  /* 0xfffffffc00f08947 */ /* 0x004fea000383ffff */
[----:B------:R-:W-:Y:S05]  /*8f30*/  BRA `(.L_x_182) ;  /* 0xffffffa800407947 */ /* 0x000fea000383ffff */
.L_x_62:
[----:B------:R-:W-:-:S07]  /*8f40*/  MOV R0, UR4 ;  /* 0x0000000400007c02 */ /* 0x000fce0008000f00 */
.L_x_183:
[----:B-1----:R1:W2:Y:S02]  /*8f50*/  SYNCS.PHASECHK.TRANS64.TRYWAIT P0, [R0+URZ], R3 ;  /* 0x00000003000075a7 */ /* 0x0022a400080011ff */
[----:B--2---:R-:W-:Y:S05]  /*8f60*/  @!P0 NANOSLEEP.SYNCS 0x989680 ;  /* 0x009896800000895d */ /* 0x004fea0003900000 */
[----:B------:R-:W2:Y:S02]  /*8f70*/  @!P0 SYNCS.PHASECHK.TRANS64 P0, [R0+URZ], R3 ;  /* 0x00000003000085a7 */ /* 0x000ea400080010ff */
[----:B--2---:R-:W-:Y:S05]  /*8f80*/  @!P0 BRA `(.L_x_183) ;  /* 0xfffffffc00f08947 */ /* 0x004fea000383ffff */
[----:B------:R-:W-:Y:S05]  /*8f90*/  BRA `(.L_x_184) ;  /* 0xffffffa8004c7947 */ /* 0x000fea000383ffff */
.L_x_63:
[----:B------:R-:W-:-:S07]  /*8fa0*/  MOV R0, UR4 ;  /* 0x0000000400007c02 */ /* 0x000fce0008000f00 */
.L_x_185:
[----:B-1----:R1:W2:Y:S02]  /*8fb0*/  SYNCS.PHASECHK.TRANS64.TRYWAIT P0, [R0+URZ], R3 ;  /* 0x00000003000075a7 */ /* 0x0022a400080011ff */
[----:B--2---:R-:W-:Y:S05]  /*8fc0*/  @!P0 NANOSLEEP.SYNCS 0x989680 ;  /* 0x009896800000895d */ /* 0x004fea0003900000 */
[----:B------:R-:W2:Y:S02]  /*8fd0*/  @!P0 SYNCS.PHASECHK.TRANS64 P0, [R0+URZ], R3 ;  /* 0x00000003000085a7 */ /* 0x000ea400080010ff */
[----:B--2---:R-:W-:Y:S05]  /*8fe0*/  @!P0 BRA `(.L_x_185) ;  /* 0xfffffffc00f08947 */ /* 0x004fea000383ffff */
[----:B------:R-:W-:Y:S05]  /*8ff0*/  BRA `(.L_x_186) ;  /* 0xffffffa800587947 */ /* 0x000fea000383ffff */
.L_x_64:
[----:B------:R-:W-:-:S07]  /*9000*/  MOV R0, UR4 ;  /* 0x0000000400007c02 */ /* 0x000fce0008000f00 */
.L_x_187:
[----:B-1----:R1:W2:Y:S02]  /*9010*/  SYNCS.PHASECHK.TRANS64.TRYWAIT P0, [R0+URZ], R3 ;  /* 0x00000003000075a7 */ /* 0x0022a400080011ff */
[----:B--2---:R-:W-:Y:S05]  /*9020*/  @!P0 NANOSLEEP.SYNCS 0x989680 ;  /* 0x009896800000895d */ /* 0x004fea0003900000 */
[----:B------:R-:W2:Y:S02]  /*9030*/  @!P0 SYNCS.PHASECHK.TRANS64 P0, [R0+URZ], R3 ;  /* 0x00000003000085a7 */ /* 0x000ea400080010ff */
[----:B--2---:R-:W-:Y:S05]  /*9040*/  @!P0 BRA `(.L_x_187) ;  /* 0xfffffffc00f08947 */ /* 0x004fea000383ffff */
[----:B------:R-:W-:Y:S05]  /*9050*/  BRA `(.L_x_188) ;  /* 0xffffffa800647947 */ /* 0x000fea000383ffff */
.L_x_65:
[----:B------:R-:W-:-:S07]  /*9060*/  MOV R0, UR4 ;  /* 0x0000000400007c02 */ /* 0x000fce0008000f00 */
.L_x_189:
[----:B-1----:R1:W2:Y:S02]  /*9070*/  SYNCS.PHASECHK.TRANS64.TRYWAIT P0, [R0+URZ], R3 ;  /* 0x00000003000075a7 */ /* 0x0022a400080011ff */
[----:B--2---:R-:W-:Y:S05]  /*9080*/  @!P0 NANOSLEEP.SYNCS 0x989680 ;  /* 0x009896800000895d */ /* 0x004fea0003900000 */
[----:B------:R-:W2:Y:S02]  /*9090*/  @!P0 SYNCS.PHASECHK.TRANS64 P0, [R0+URZ], R3 ;  /* 0x00000003000085a7 */ /* 0x000ea400080010ff */
[----:B--2---:R-:W-:Y:S05]  /*90a0*/  @!P0 BRA `(.L_x_189) ;  /* 0xfffffffc00f08947 */ /* 0x004fea000383ffff */
[----:B------:R-:W-:Y:S05]  /*90b0*/  BRA `(.L_x_190) ;  /* 0xffffffa800707947 */ /* 0x000fea000383ffff */
.L_x_68:
[----:B------:R-:W-:-:S07]  /*90c0*/  MOV R4, UR45 ;  /* 0x0000002d00047c02 */ /* 0x000fce0008000f00 */
.L_x_191:
[----:B--2---:R2:W3:Y:S02]  /*90d0*/  SYNCS.PHASECHK.TRANS64.TRYWAIT P1, [R4+URZ+0x1e8], R7 ;  /* 0x0001e807040075a7 */ /* 0x0044e400080211ff */
[----:B---3--:R-:W-:Y:S05]  /*90e0*/  @!P1 NANOSLEEP.SYNCS 0x989680 ;  /* 0x009896800000995d */ /* 0x008fea0003900000 */
[----:B------:R-:W3:Y:S02]  /*90f0*/  @!P1 SYNCS.PHASECHK.TRANS64 P1, [R4+URZ+0x1e8], R7 ;  /* 0x0001e807040095a7 */ /* 0x000ee400080210ff */
[----:B---3--:R-:W-:Y:S05]  /*9100*/  @!P1 BRA `(.L_x_191) ;  /* 0xfffffffc00f09947 */ /* 0x008fea000383ffff */
[----:B------:R-:W-:Y:S05]  /*9110*/  BRA `(.L_x_192) ;  /* 0xffffffa800d47947 */ /* 0x000fea000383ffff */
.L_x_69:
[----:B--2---:R-:W-:-:S07]  /*9120*/  MOV R4, UR45 ;  /* 0x0000002d00047c02 */ /* 0x004fce0008000f00 */
.L_x_193:
[----:B--2---:R2:W3:Y:S02]  /*9130*/  SYNCS.PHASECHK.TRANS64.TRYWAIT P1, [R4+URZ+0x1e0], R5 ;  /* 0x0001e005040075a7 */ /* 0x0044e400080211ff */
[----:B---3--:R-:W-:Y:S05]  /*9140*/  @!P1 NANOSLEEP.SYNCS 0x989680 ;  /* 0x009896800000995d */ /* 0x008fea0003900000 */
[----:B------:R-:W3:Y:S02]  /*9150*/  @!P1 SYNCS.PHASECHK.TRANS64 P1, [R4+URZ+0x1e0], R5 ;  /* 0x0001e005040095a7 */ /* 0x000ee400080210ff */
[----:B---3--:R-:W-:Y:S05]  /*9160*/  @!P1 BRA `(.L_x_193) ;  /* 0xfffffffc00f09947 */ /* 0x008fea000383ffff */
[----:B------:R-:W-:Y:S05]  /*9170*/  BRA `(.L_x_194) ;  /* 0xffffffa800dc7947 */ /* 0x000fea000383ffff */
.L_x_77:
[----:B------:R-:W-:-:S07]  /*9180*/  MOV R0, UR7 ;  /* 0x0000000700007c02 */ /* 0x000fce0008000f00 */
.L_x_195:
[----:B---3--:R3:W4:Y:S02]  /*9190*/  SYNCS.PHASECHK.TRANS64.TRYWAIT P0, [R0+URZ+0x1e0], R3 ;  /* 0x0001e003000075a7 */ /* 0x00872400080011ff */
[----:B----4-:R-:W-:Y:S05]  /*91a0*/  @!P0 NANOSLEEP.SYNCS 0x989680 ;  /* 0x009896800000895d */ /* 0x010fea0003900000 */
[----:B------:R-:W4:Y:S02]  /*91b0*/  @!P0 SYNCS.PHASECHK.TRANS64 P0, [R0+URZ+0x1e0], R3 ;  /* 0x0001e003000085a7 */ /* 0x000f2400080010ff */
[----:B----4-:R-:W-:Y:S05]  /*91c0*/  @!P0 BRA `(.L_x_195) ;  /* 0xfffffffc00f08947 */ /* 0x010fea000383ffff */
[----:B------:R-:W-:Y:S05]  /*91d0*/  BRA `(.L_x_196) ;  /* 0xffffffb000507947 */ /* 0x000fea000383ffff */
.L_x_78:
[----:B------:R-:W-:-:S07]  /*91e0*/  MOV R0, UR9 ;  /* 0x0000000900007c02 */ /* 0x000fce0008000f00 */
.L_x_197:
[----:B--2---:R2:W3:Y:S02]  /*91f0*/  SYNCS.PHASECHK.TRANS64.TRYWAIT P0, [R0+URZ+0x200], R3 ;  /* 0x00020003000075a7 */ /* 0x0044e400080011ff */
[----:B---3--:R-:W-:Y:S05]  /*9200*/  @!P0 NANOSLEEP.SYNCS 0x989680 ;  /* 0x009896800000895d */ /* 0x008fea0003900000 */
[----:B------:R-:W3:Y:S02]  /*9210*/  @!P0 SYNCS.PHASECHK.TRANS64 P0, [R0+URZ+0x200], R3 ;  /* 0x00020003000085a7 */ /* 0x000ee400080010ff */
[----:B---3--:R-:W-:Y:S05]  /*9220*/  @!P0 BRA `(.L_x_197) ;  /* 0xfffffffc00f08947 */ /* 0x008fea000383ffff */
[----:B------:R-:W-:Y:S05]  /*9230*/  BRA `(.L_x_198) ;  /* 0xffffffb000687947 */ /* 0x000fea000383ffff */
.L_x_81:
[----:B--2---:R-:W-:Y:S07]  /*9240*/  MOV R0, UR8 ;  /* 0x0000000800007c02 */ /* 0x004fee0008000f00 */
.L_x_199:
[----:B--2---:R2:W3:Y:S02]  /*9250*/  SYNCS.PHASECHK.TRANS64.TRYWAIT P0, [R0+URZ], R9 ;  /* 0x00000009000075a7 */ /* 0x0044e400080011ff */
[----:B---3--:R-:W-:Y:S05]  /*9260*/  @!P0 NANOSLEEP.SYNCS 0x989680 ;  /* 0x009896800000895d */ /* 0x008fea0003900000 */
[----:B------:R-:W3:Y:S02]  /*9270*/  @!P0 SYNCS.PHASECHK.TRANS64 P0, [R0+URZ], R9 ;  /* 0x00000009000085a7 */ /* 0x000ee400080010ff */
[----:B---3--:R-:W-:Y:S05]  /*9280*/  @!P0 BRA `(.L_x_199) ;  /* 0xfffffffc00f08947 */ /* 0x008fea000383ffff */
[----:B------:R-:W-:Y:S05]  /*9290*/  BRA `(.L_x_80) ;  /* 0xffffffb000987947 */ /* 0x000fea000383ffff */
.L_x_84:
[----:B------:R-:W-:-:S07]  /*92a0*/  MOV R0, UR5 ;  /* 0x0000000500007c02 */ /* 0x000fce0008000f00 */
.L_x_200:
[----:B--2---:R2:W4:Y:S02]  /*92b0*/  SYNCS.PHASECHK.TRANS64.TRYWAIT P0, [R0+URZ], R3 ;  /* 0x00000003000075a7 */ /* 0x00452400080011ff */
[----:B----4-:R-:W-:Y:S05]  /*92c0*/  @!P0 NANOSLEEP.SYNCS 0x989680 ;  /* 0x009896800000895d */ /* 0x010fea0003900000 */
[----:B------:R-:W4:Y:S02]  /*92d0*/  @!P0 SYNCS.PHASECHK.TRANS64 P0, [R0+URZ], R3 ;  /* 0x00000003000085a7 */ /* 0x000f2400080010ff */
[----:B----4-:R-:W-:Y:S05]  /*92e0*/  @!P0 BRA `(.L_x_200) ;  /* 0xfffffffc00f08947 */ /* 0x010fea000383ffff */
[----:B------:R-:W-:Y:S05]  /*92f0*/  BRA `(.L_x_201) ;  /* 0xffffffb4005c7947 */ /* 0x000fea000383ffff */
.L_x_85:
[----:B------:R-:W-:-:S07]  /*9300*/  MOV R0, UR6 ;  /* 0x0000000600007c02 */ /* 0x000fce0008000f00 */
.L_x_202:
[----:B--2---:R2:W4:Y:S02]  /*9310*/  SYNCS.PHASECHK.TRANS64.TRYWAIT P0, [R0+URZ], R3 ;  /* 0x00000003000075a7 */ /* 0x00452400080011ff */
[----:B----4-:R-:W-:Y:S05]  /*9320*/  @!P0 NANOSLEEP.SYNCS 0x989680 ;  /* 0x009896800000895d */ /* 0x010fea0003900000 */
[----:B------:R-:W4:Y:S02]  /*9330*/  @!P0 SYNCS.PHASECHK.TRANS64 P0, [R0+URZ], R3 ;  /* 0x00000003000085a7 */ /* 0x000f2400080010ff */
[----:B----4-:R-:W-:Y:S05]  /*9340*/  @!P0 BRA `(.L_x_202) ;  /* 0xfffffffc00f08947 */ /* 0x010fea000383ffff */
[----:B------:R-:W-:Y:S05]  /*9350*/  BRA `(.L_x_203) ;  /* 0xffffffb400687947 */ /* 0x000fea000383ffff */
.L_x_90:
[----:B------:R-:W-:Y:S07]  /*9360*/  MOV R3, UR15 ;  /* 0x0000000f00037c02 */ /* 0x000fee0008000f00 */
.L_x_204:
[----:B--2---:R2:W3:Y:S02]  /*9370*/  SYNCS.PHASECHK.TRANS64.TRYWAIT P2, [R3+URZ+0x1e0], R0 ;  /* 0x0001e000030075a7 */ /* 0x0044e400080411ff */
[----:B---3--:R-:W-:Y:S05]  /*9380*/  @!P2 NANOSLEEP.SYNCS 0x989680 ;  /* 0x009896800000a95d */ /* 0x008fea0003900000 */
[----:B------:R-:W3:Y:S02]  /*9390*/  @!P2 SYNCS.PHASECHK.TRANS64 P2, [R3+URZ+0x1e0], R0 ;  /* 0x0001e0000300a5a7 */ /* 0x000ee400080410ff */
[----:B---3--:R-:W-:Y:S05]  /*93a0*/  @!P2 BRA `(.L_x_204) ;  /* 0xfffffffc00f0a947 */ /* 0x008fea000383ffff */
[----:B------:R-:W-:Y:S05]  /*93b0*/  BRA `(.L_x_205) ;  /* 0xffffffb800f47947 */ /* 0x000fea000383ffff */
.L_x_93:
[----:B------:R-:W-:Y:S07]  /*93c0*/  MOV R0, UR15 ;  /* 0x0000000f00007c02 */ /* 0x000fee0008000f00 */
.L_x_206:
[----:B--2---:R2:W3:Y:S02]  /*93d0*/  SYNCS.PHASECHK.TRANS64.TRYWAIT P0, [R0+URZ+0x1d8], R3 ;  /* 0x0001d803000075a7 */ /* 0x0044e400080011ff */
[----:B---3--:R-:W-:Y:S05]  /*93e0*/  @!P0 NANOSLEEP.SYNCS 0x989680 ;  /* 0x009896800000895d */ /* 0x008fea0003900000 */
[----:B------:R-:W3:Y:S02]  /*93f0*/  @!P0 SYNCS.PHASECHK.TRANS64 P0, [R0+URZ+0x1d8], R3 ;  /* 0x0001d803000085a7 */ /* 0x000ee400080010ff */
[----:B---3--:R-:W-:Y:S05]  /*9400*/  @!P0 BRA `(.L_x_206) ;  /* 0xfffffffc00f08947 */ /* 0x008fea000383ffff */
[----:B------:R-:W-:Y:S05]  /*9410*/  BRA `(.L_x_92) ;  /* 0xffffffc000047947 */ /* 0x000fea000383ffff */
.L_x_96:
[----:B------:R-:W-:Y:S07]  /*9420*/  MOV R0, UR19 ;  /* 0x0000001300007c02 */ /* 0x000fee0008000f00 */
.L_x_207:
[----:B-1----:R1:W2:Y:S02]  /*9430*/  SYNCS.PHASECHK.TRANS64.TRYWAIT P0, [R0+URZ+0x1b8], R3 ;  /* 0x0001b803000075a7 */ /* 0x0022a400080011ff */
[----:B--2---:R-:W-:Y:S05]  /*9440*/  @!P0 NANOSLEEP.SYNCS 0x989680 ;  /* 0x009896800000895d */ /* 0x004fea0003900000 */
[----:B------:R-:W2:Y:S02]  /*9450*/  @!P0 SYNCS.PHASECHK.TRANS64 P0, [R0+URZ+0x1b8], R3 ;  /* 0x0001b803000085a7 */ /* 0x000ea400080010ff */
[----:B--2---:R-:W-:Y:S05]  /*9460*/  @!P0 BRA `(.L_x_207) ;  /* 0xfffffffc00f08947 */ /* 0x004fea000383ffff */
[----:B------:R-:W-:Y:S05]  /*9470*/  BRA `(.L_x_208) ;  /* 0xffffffc000bc7947 */ /* 0x000fea000383ffff */
.L_x_97:
[----:B------:R-:W-:Y:S07]  /*9480*/  MOV R3, UR17 ;  /* 0x0000001100037c02 */ /* 0x000fee0008000f00 */
.L_x_209:
[----:B-1----:R1:W2:Y:S02]  /*9490*/  SYNCS.PHASECHK.TRANS64.TRYWAIT P0, [R3+URZ+0x1b8], R12 ;  /* 0x0001b80c030075a7 */ /* 0x0022a400080011ff */
[----:B--2---:R-:W-:Y:S05]  /*94a0*/  @!P0 NANOSLEEP.SYNCS 0x989680 ;  /* 0x009896800000895d */ /* 0x004fea0003900000 */
[----:B------:R-:W2:Y:S02]  /*94b0*/  @!P0 SYNCS.PHASECHK.TRANS64 P0, [R3+URZ+0x1b8], R12 ;  /* 0x0001b80c030085a7 */ /* 0x000ea400080010ff */
[----:B--2---:R-:W-:Y:S05]  /*94c0*/  @!P0 BRA `(.L_x_209) ;  /* 0xfffffffc00f08947 */ /* 0x004fea000383ffff */
[----:B------:R-:W-:Y:S05]  /*94d0*/  BRA `(.L_x_210) ;  /* 0xffffffc400587947 */ /* 0x000fea000383ffff */
.L_x_99:
[----:B------:R-:W-:-:S07]  /*94e0*/  MOV R0, UR4 ;  /* 0x0000000400007c02 */ /* 0x000fce0008000f00 */
.L_x_211:
[----:B-1----:R1:W2:Y:S02]  /*94f0*/  SYNCS.PHASECHK.TRANS64.TRYWAIT P0, [R0+URZ], R3 ;  /* 0x00000003000075a7 */ /* 0x0022a400080011ff */
[----:B--2---:R-:W-:Y:S05]  /*9500*/  @!P0 NANOSLEEP.SYNCS 0x989680 ;  /* 0x009896800000895d */ /* 0x004fea0003900000 */
[----:B------:R-:W2:Y:S02]  /*9510*/  @!P0 SYNCS.PHASECHK.TRANS64 P0, [R0+URZ], R3 ;  /* 0x00000003000085a7 */ /* 0x000ea400080010ff */
[----:B--2---:R-:W-:Y:S05]  /*9520*/  @!P0 BRA `(.L_x_211) ;  /* 0xfffffffc00f08947 */ /* 0x004fea000383ffff */
[----:B------:R-:W-:Y:S05]  /*9530*/  BRA `(.L_x_212) ;  /* 0xffffffc400d07947 */ /* 0x000fea000383ffff */
.L_x_100:
[----:B------:R-:W-:-:S07]  /*9540*/  MOV R0, UR4 ;  /* 0x0000000400007c02 */ /* 0x000fce0008000f00 */
.L_x_213:
[----:B-1----:R1:W2:Y:S02]  /*9550*/  SYNCS.PHASECHK.TRANS64.TRYWAIT P0, [R0+URZ], R3 ;  /* 0x00000003000075a7 */ /* 0x0022a400080011ff */
[----:B--2---:R-:W-:Y:S05]  /*9560*/  @!P0 NANOSLEEP.SYNCS 0x989680 ;  /* 0x009896800000895d */ /* 0x004fea0003900000 */
[----:B------:R-:W2:Y:S02]  /*9570*/  @!P0 SYNCS.PHASECHK.TRANS64 P0, [R0+URZ], R3 ;  /* 0x00000003000085a7 */ /* 0x000ea400080010ff */
[----:B--2---:R-:W-:Y:S05]  /*9580*/  @!P0 BRA `(.L_x_213) ;  /* 0xfffffffc00f08947 */ /* 0x004fea000383ffff */
[----:B------:R-:W-:Y:S05]  /*9590*/  BRA `(.L_x_214) ;  /* 0xffffffc400dc7947 */ /* 0x000fea000383ffff */
.L_x_102:
[----:B------:R-:W-:Y:S07]  /*95a0*/  MOV R0, UR50 ;  /* 0x0000003200007c02 */ /* 0x000fee0008000f00 */
.L_x_215:
[----:B--2---:R2:W4:Y:S02]  /*95b0*/  SYNCS.PHASECHK.TRANS64.TRYWAIT P0, [R0+URZ+0x1e0], R3 ;  /* 0x0001e003000075a7 */ /* 0x00452400080011ff */
[----:B----4-:R-:W-:Y:S05]  /*95c0*/  @!P0 NANOSLEEP.SYNCS 0x989680 ;  /* 0x009896800000895d */ /* 0x010fea0003900000 */
[----:B------:R-:W4:Y:S02]  /*95d0*/  @!P0 SYNCS.PHASECHK.TRANS64 P0, [R0+URZ+0x1e0], R3 ;  /* 0x0001e003000085a7 */ /* 0x000f2400080010ff */
[----:B----4-:R-:W-:Y:S05]  /*95e0*/  @!P0 BRA `(.L_x_215) ;  /* 0xfffffffc00f08947 */ /* 0x010fea000383ffff */
[----:B------:R-:W-:Y:S05]  /*95f0*/  BRA `(.L_x_216) ;  /* 0xffffffc800d87947 */ /* 0x000fea000383ffff */
.L_x_112:
[----:B-1----:R1:W3:Y:S02]  /*9600*/  SYNCS.PHASECHK.TRANS64.TRYWAIT P1, [R0+URZ+0x1a0], R3 ;  /* 0x0001a003000075a7 */ /* 0x0022e400080211ff */
[----:B---3--:R-:W-:Y:S05]  /*9610*/  @!P1 NANOSLEEP.SYNCS 0x989680 ;  /* 0x009896800000995d */ /* 0x008fea0003900000 */
[----:B------:R-:W3:Y:S02]  /*9620*/  @!P1 SYNCS.PHASECHK.TRANS64 P1, [R0+URZ+0x1a0], R3 ;  /* 0x0001a003000095a7 */ /* 0x000ee400080210ff */
[----:B---3--:R-:W-:Y:S05]  /*9630*/  @!P1 BRA `(.L_x_112) ;  /* 0xfffffffc00f09947 */ /* 0x008fea000383ffff */
[----:B------:R-:W-:Y:S05]  /*9640*/  BRA `(.L_x_111) ;  /* 0xffffffd800b07947 */ /* 0x000fea000383ffff */
.L_x_114:
[----:B------:R1:W1:Y:S02]  /*9650*/  SYNCS.PHASECHK.TRANS64.TRYWAIT P1, [R83+URZ+0x1f0], R2 ;  /* 0x0001f002530075a7 */ /* 0x00026400080211ff */
[----:B-1----:R-:W-:Y:S05]  /*9660*/  @!P1 NANOSLEEP.SYNCS 0x989680 ;  /* 0x009896800000995d */ /* 0x002fea0003900000 */
[----:B------:R-:W1:Y:S02]  /*9670*/  @!P1 SYNCS.PHASECHK.TRANS64 P1, [R83+URZ+0x1f0], R2 ;  /* 0x0001f002530095a7 */ /* 0x000e6400080210ff */
[----:B-1----:R-:W-:Y:S05]  /*9680*/  @!P1 BRA `(.L_x_114) ;  /* 0xfffffffc00f09947 */ /* 0x002fea000383ffff */
[----:B------:R-:W-:Y:S05]  /*9690*/  BRA `(.L_x_113) ;  /* 0xffffffd800fc7947 */ /* 0x000fea000383ffff */
.L_x_125:
[----:B--2---:R2:W3:Y:S02]  /*96a0*/  SYNCS.PHASECHK.TRANS64.TRYWAIT P1, [R3+URZ+0x1a0], R0 ;  /* 0x0001a000030075a7 */ /* 0x0044e400080211ff */
[----:B---3--:R-:W-:Y:S05]  /*96b0*/  @!P1 NANOSLEEP.SYNCS 0x989680 ;  /* 0x009896800000995d */ /* 0x008fea0003900000 */
[----:B------:R-:W3:Y:S02]  /*96c0*/  @!P1 SYNCS.PHASECHK.TRANS64 P1, [R3+URZ+0x1a0], R0 ;  /* 0x0001a000030095a7 */ /* 0x000ee400080210ff */
[----:B---3--:R-:W-:Y:S05]  /*96d0*/  @!P1 BRA `(.L_x_125) ;  /* 0xfffffffc00f09947 */ /* 0x008fea000383ffff */
[----:B------:R-:W-:Y:S05]  /*96e0*/  BRA `(.L_x_124) ;  /* 0xffffffe400107947 */ /* 0x000fea000383ffff */
        .weak           $__internal_0_$__cuda_sm10x_tcgen05_guardrail_trap_col_being_dealloced_not_returned_by_alloc
        .type           $__internal_0_$__cuda_sm10x_tcgen05_guardrail_trap_col_being_dealloced_not_returned_by_alloc,@function
        .size           $__internal_0_$__cuda_sm10x_tcgen05_guardrail_trap_col_being_dealloced_not_returned_by_alloc,($__internal_1_$__cuda_sm10x_tcgen05_guardrail_trap_phase_invalid_during_alloc - $__internal_0_$__cuda_sm10x_tcgen05_guardrail_trap_col_being_dealloced_not_returned_by_alloc)
$__internal_0_$__cuda_sm10x_tcgen05_guardrail_trap_col_being_dealloced_not_returned_by_alloc:
[----:B------:R-:W-:Y:S05]  /*96f0*/  BPT.TRAP 0x1 ;  /* 0x000000040000795c */ /* 0x000fea0000300000 */
[----:B------:R-:W-:-:S04]  /*9700*/  HFMA2 R3, -RZ, RZ, 0, 0 ;  /* 0x00000000ff037431 */ /* 0x000fc800000001ff */
[----:B------:R-:W-:Y:S05]  /*9710*/  RET.REL.NODEC R2 `(_ZN7cutlass13device_kernelINS_4conv6kernel13ConvUniversalINS1_16ConvProblemShapeILNS1_8OperatorE2ELi2EEENS1_10collective14CollectiveConvINS1_47MainloopSm100TmaUmmaWarpSpecializedImplicitGemmILS5_2ELi26ELi2ELi1ELi2EN4cute5tupleIJNSA_1CILi2EEENSC_ILi1EEESE_EEEEENSB_IJNSC_ILi64EEENSB_IJSH_EEENSB_IJNSC_ILi32EEEEEEEEENS_6half_tESM_NSA_8TiledMMAINSA_8MMA_AtomIJNSA_20SM100_MMA_F16BF16_SSISM_SM_fLi64ELi64ELNSA_4UMMA5MajorE1ELSR_1ELNSQ_7ScaleInE0ELSS_0EEEEEENSA_6LayoutINSB_IJSE_SE_SE_EEENSB_IJNSC_ILi0EEESX_SX_EEEEENSB_IJNSA_10UnderscoreES10_S10_EEEEENS7_6detail27Sm100ImplicitGemmTileTraitsINSA_13SM90_TMA_LOADENSA_14ComposedLayoutINSA_7SwizzleILi3ELi4ELi3EEENSA_18smem_ptr_flag_bitsILi16EEENSV_INSB_IJSH_NSC_ILi8EEEEEENSB_IJSE_SH_EEEEEEEvEENS14_INSA_30SM90_TMA_LOAD_IM2COL_MULTICASTES1F_vEEEENS_8epilogue10collective18CollectiveEpilogueINS1K_23Sm100TmaWarpSpecializedILi3ELi2ELi16ELb1ELb0EEEJSL_NSB_IJNSV_ISH_SE_EENSV_ISJ_SE_EEEEESM_NSB_IJlNSB_IJSE_llEEESX_EEESM_S1T_NS1K_6fusion15FusionCallbacksIS1O_NS1U_17LinearCombinationISM_fSM_fLNS_15FloatRoundStyleE2EEESL_S1R_JEEENSA_5SM1004TMEM4LOAD26SM100_TMEM_LOAD_16dp256b4xES15_NS16_INS17_ILi2ELi4ELi3EEES1A_NSV_INSB_IJS1B_SJ_EEENSB_IJSJ_SE_EEEEEEENSA_17SM75_U32x4_LDSM_NENSA_14SM90_TMA_STOREES28_NSA_17SM90_U32x4_STSM_NENSA_39AutoVectorizingCopyWithAssumedAlignmentILi128EEEEEEvvEEEEvNT_6ParamsE) ;  /* 0xffffff6802387950 */ /* 0x000fea0003c3ffff */
        .weak           $__internal_1_$__cuda_sm10x_tcgen05_guardrail_trap_phase_invalid_during_alloc
        .type           $__internal_1_$__cuda_sm10x_tcgen05_guardrail_trap_phase_invalid_during_alloc,@function
        .size           $__internal_1_$__cuda_sm10x_tcgen05_guardrail_trap_phase_invalid_during_alloc,($__internal_2_$__cuda_sm10x_tcgen05_guardrail_trap_unallocated_columns_being_dealloced - $__internal_1_$__cuda_sm10x_tcgen05_guardrail_trap_phase_invalid_during_alloc)
$__internal_1_$__cuda_sm10x_tcgen05_guardrail_trap_phase_invalid_during_alloc:
[----:B------:R-:W-:Y:S05]  /*9720*/  BPT.TRAP 0x1 ;  /* 0x000000040000795c */ /* 0x000fea0000300000 */
[----:B------:R-:W-:-:S04]  /*9730*/  MOV R3, 0x0 ;  /* 0x0000000000037802 */ /* 0x000fc80000000f00 */
[----:B------:R-:W-:Y:S05]  /*9740*/  RET.REL.NODEC R2 `(_ZN7cutlass13device_kernelINS_4conv6kernel13ConvUniversalINS1_16ConvProblemShapeILNS1_8OperatorE2ELi2EEENS1_10collective14CollectiveConvINS1_47MainloopSm100TmaUmmaWarpSpecializedImplicitGemmILS5_2ELi26ELi2ELi1ELi2EN4cute5tupleIJNSA_1CILi2EEENSC_ILi1EEESE_EEEEENSB_IJNSC_ILi64EEENSB_IJSH_EEENSB_IJNSC_ILi32EEEEEEEEENS_6half_tESM_NSA_8TiledMMAINSA_8MMA_AtomIJNSA_20SM100_MMA_F16BF16_SSISM_SM_fLi64ELi64ELNSA_4UMMA5MajorE1ELSR_1ELNSQ_7ScaleInE0ELSS_0EEEEEENSA_6LayoutINSB_IJSE_SE_SE_EEENSB_IJNSC_ILi0EEESX_SX_EEEEENSB_IJNSA_10UnderscoreES10_S10_EEEEENS7_6detail27Sm100ImplicitGemmTileTraitsINSA_13SM90_TMA_LOADENSA_14ComposedLayoutINSA_7SwizzleILi3ELi4ELi3EEENSA_18smem_ptr_flag_bitsILi16EEENSV_INSB_IJSH_NSC_ILi8EEEEEENSB_IJSE_SH_EEEEEEEvEENS14_INSA_30SM90_TMA_LOAD_IM2COL_MULTICASTES1F_vEEEENS_8epilogue10collective18CollectiveEpilogueINS1K_23Sm100TmaWarpSpecializedILi3ELi2ELi16ELb1ELb0EEEJSL_NSB_IJNSV_ISH_SE_EENSV_ISJ_SE_EEEEESM_NSB_IJlNSB_IJSE_llEEESX_EEESM_S1T_NS1K_6fusion15FusionCallbacksIS1O_NS1U_17LinearCombinationISM_fSM_fLNS_15FloatRoundStyleE2EEESL_S1R_JEEENSA_5SM1004TMEM4LOAD26SM100_TMEM_LOAD_16dp256b4xES15_NS16_INS17_ILi2ELi4ELi3EEES1A_NSV_INSB_IJS1B_SJ_EEENSB_IJSJ_SE_EEEEEEENSA_17SM75_U32x4_LDSM_NENSA_14SM90_TMA_STOREES28_NSA_17SM90_U32x4_STSM_NENSA_39AutoVectorizingCopyWithAssumedAlignmentILi128EEEEEEvvEEEEvNT_6ParamsE) ;  /* 0xffffff68022c7950 */ /* 0x000fea0003c3ffff */
        .weak           $__internal_2_$__cuda_sm10x_tcgen05_guardrail_trap_unallocated_columns_being_dealloced
        .type           $__internal_2_$__cuda_sm10x_tcgen05_guardrail_trap_unallocated_columns_being_dealloced,@function
        .size           $__internal_2_$__cuda_sm10x_tcgen05_guardrail_trap_unallocated_columns_being_dealloced,(.L_x_218 - $__internal_2_$__cuda_sm10x_tcgen05_guardrail_trap_unallocated_columns_being_dealloced)
$__internal_2_$__cuda_sm10x_tcgen05_guardrail_trap_unallocated_columns_being_dealloced:
[----:B------:R-:W-:Y:S05]  /*9750*/  BPT.TRAP 0x1 ;  /* 0x000000040000795c */ /* 0x000fea0000300000 */
[----:B------:R-:W-:-:S04]  /*9760*/  HFMA2 R3, -RZ, RZ, 0, 0 ;  /* 0x00000000ff037431 */ /* 0x000fc800000001ff */
[----:B------:R-:W-:Y:S05]  /*9770*/  RET.REL.NODEC R2 `(_ZN7cutlass13device_kernelINS_4conv6kernel13ConvUniversalINS1_16ConvProblemShapeILNS1_8OperatorE2ELi2EEENS1_10collective14CollectiveConvINS1_47MainloopSm100TmaUmmaWarpSpecializedImplicitGemmILS5_2ELi26ELi2ELi1ELi2EN4cute5tupleIJNSA_1CILi2EEENSC_ILi1EEESE_EEEEENSB_IJNSC_ILi64EEENSB_IJSH_EEENSB_IJNSC_ILi32EEEEEEEEENS_6half_tESM_NSA_8TiledMMAINSA_8MMA_AtomIJNSA_20SM100_MMA_F16BF16_SSISM_SM_fLi64ELi64ELNSA_4UMMA5MajorE1ELSR_1ELNSQ_7ScaleInE0ELSS_0EEEEEENSA_6LayoutINSB_IJSE_SE_SE_EEENSB_IJNSC_ILi0EEESX_SX_EEEEENSB_IJNSA_10UnderscoreES10_S10_EEEEENS7_6detail27Sm100ImplicitGemmTileTraitsINSA_13SM90_TMA_LOADENSA_14ComposedLayoutINSA_7SwizzleILi3ELi4ELi3EEENSA_18smem_ptr_flag_bitsILi16EEENSV_INSB_IJSH_NSC_ILi8EEEEEENSB_IJSE_SH_EEEEEEEvEENS14_INSA_30SM90_TMA_LOAD_IM2COL_MULTICASTES1F_vEEEENS_8epilogue10collective18CollectiveEpilogueINS1K_23Sm100TmaWarpSpecializedILi3ELi2ELi16ELb1ELb0EEEJSL_NSB_IJNSV_ISH_SE_EENSV_ISJ_SE_EEEEESM_NSB_IJlNSB_IJSE_llEEESX_EEESM_S1T_NS1K_6fusion15FusionCallbacksIS1O_NS1U_17LinearCombinationISM_fSM_fLNS_15FloatRoundStyleE2EEESL_S1R_JEEENSA_5SM1004TMEM4LOAD26SM100_TMEM_LOAD_16dp256b4xES15_NS16_INS17_ILi2ELi4ELi3EEES1A_NSV_INSB_IJS1B_SJ_EEENSB_IJSJ_SE_EEEEEEENSA_17SM75_U32x4_LDSM_NENSA_14SM90_TMA_STOREES28_NSA_17SM90_U32x4_STSM_NENSA_39AutoVectorizingCopyWithAssumedAlignmentILi128EEEEEEvvEEEEvNT_6ParamsE) ;  /* 0xffffff6802207950 */ /* 0x000fea0003c3ffff */
.L_x_217:
[----:B------:R-:W-:-:S00]  /*9780*/  BRA `(.L_x_217) ;  /* 0xfffffffc00fc7947 */ /* 0x000fc0000383ffff */
[----:B------:R-:W-:-:S00]  /*9790*/  NOP ;  /* 0x0000000000007918 */ /* 0x000fc00000000000 */
        /* <DEDUP_REMOVED lines=14> */
.L_x_218:


//--------------------- .nv.global.init           --------------------------
	.section	.nv.global.init,"aw",@progbits
.nv.global.init:
	.type		$str$29,@object
	.size		$str$29,($str$30 - $str$29)
$str$29:
        /*0000*/ 	.byte	0x28, 0x61, 0x64, 0x64, 0x72, 0x65, 0x73, 0x73, 0x20, 0x26, 0x20, 0x6d, 0x61, 0x73, 0x6b, 0x29
        /*0010*/ 	.byte	0x20, 0x3d, 0x3d, 0x20, 0x30, 0x00
	.type		$str$30,@object
	.size		$str$30,($str$28 - $str$30)
$str$30:
        /*0016*/ 	.byte	0x2f, 0x74, 0x6d, 0x70, 0x2f, 0x63, 0x75, 0x74, 0x6c, 0x61, 0x73, 0x73, 0x5f, 0x73, 0x77, 0x65
        /*0026*/ 	.byte	0x65, 0x70, 0x5f, 0x73, 0x72, 0x63, 0x2f, 0x69, 0x6e, 0x63, 0x6c, 0x75, 0x64, 0x65, 0x2f, 0x63
        /*0036*/ 	.byte	0x75, 0x74, 0x65, 0x2f, 0x70, 0x6f, 0x69, 0x6e, 0x74, 0x65, 0x72, 0x5f, 0x66, 0x6c, 0x61, 0x67
        /*0046*/ 	.byte	0x67, 0x65, 0x64, 0x2e, 0x68, 0x70, 0x70, 0x00
	.type		$str$28,@object
	.size		$str$28,($str$27 - $str$28)
$str$28:
        /*004e*/ 	.byte	0x2f, 0x74, 0x6d, 0x70, 0x2f, 0x63, 0x75, 0x74, 0x6c, 0x61, 0x73, 0x73, 0x5f, 0x73, 0x77, 0x65
        /*005e*/ 	.byte	0x65, 0x70, 0x5f, 0x73, 0x72, 0x63, 0x2f, 0x69, 0x6e, 0x63, 0x6c, 0x75, 0x64, 0x65, 0x2f, 0x63
        /*006e*/ 	.byte	0x75, 0x74, 0x65, 0x2f, 0x61, 0x74, 0x6f, 0x6d, 0x2f, 0x63, 0x6f, 0x70, 0x79, 0x5f, 0x74, 0x72
        /*007e*/ 	.byte	0x61, 0x69, 0x74, 0x73, 0x5f, 0x73, 0x6d, 0x31, 0x30, 0x30, 0x2e, 0x68, 0x70, 0x70, 0x00
	.type		$str$27,@object
	.size		$str$27,(__unnamed_1 - $str$27)
$str$27:
        /*008d*/ 	.byte	0x28, 0x28, 0x75, 0x69, 0x6e, 0x74, 0x33, 0x32, 0x5f, 0x74, 0x28, 0x74, 0x68, 0x72, 0x65, 0x61
        /*009d*/ 	.byte	0x64, 0x49, 0x64, 0x78, 0x2e, 0x78, 0x29, 0x20, 0x2f, 0x20, 0x33, 0x32, 0x29, 0x20, 0x25, 0x20
        /*00ad*/ 	.byte	0x34, 0x29, 0x20, 0x3d, 0x3d, 0x20, 0x28, 0x28, 0x28, 0x74, 0x6d, 0x65, 0x6d, 0x5f, 0x61, 0x64
        /*00bd*/ 	.byte	0x64, 0x72, 0x20, 0x3e, 0x3e, 0x20, 0x31, 0x36, 0x29, 0x20, 0x2f, 0x20, 0x33, 0x32, 0x29, 0x20
        /*00cd*/ 	.byte	0x25, 0x20, 0x34, 0x29, 0x00
	.type		__unnamed_1,@object
	.size		__unnamed_1,(__unnamed_2 - __unnamed_1)
__unnamed_1:
        /*00d2*/ 	.byte	0x61, 0x75, 0x74, 0x6f, 0x20, 0x63, 0x75, 0x74, 0x65, 0x3a, 0x3a, 0x61, 0x73, 0x5f, 0x70, 0x6f
        /* <DEDUP_REMOVED lines=24> */
        /*0262*/ 	.byte	0x3e, 0x3e, 0x3e, 0x5d, 0x00
	.type		__unnamed_2,@object
	.size		__unnamed_2,(.L_2 - __unnamed_2)
__unnamed_2:
        /* <DEDUP_REMOVED lines=46> */
.L_2:


//--------------------- .nv.shared._ZN7cutlass13device_kernelINS_4conv6kernel13ConvUniversalINS1_16ConvProblemShapeILNS1_8OperatorE2ELi2EEENS1_10collective14CollectiveConvINS1_47MainloopSm100TmaUmmaWarpSpecializedImplicitGemmILS5_2ELi26ELi2ELi1ELi2EN4cute5tupleIJNSA_1CILi2EEENSC_ILi1EEESE_EEEEENSB_IJNSC_ILi64EEENSB_IJSH_EEENSB_IJNSC_ILi32EEEEEEEEENS_6half_tESM_NSA_8TiledMMAINSA_8MMA_AtomIJNSA_20SM100_MMA_F16BF16_SSISM_SM_fLi64ELi64ELNSA_4UMMA5MajorE1ELSR_1ELNSQ_7ScaleInE0ELSS_0EEEEEENSA_6LayoutINSB_IJSE_SE_SE_EEENSB_IJNSC_ILi0EEESX_SX_EEEEENSB_IJNSA_10UnderscoreES10_S10_EEEEENS7_6detail27Sm100ImplicitGemmTileTraitsINSA_13SM90_TMA_LOADENSA_14ComposedLayoutINSA_7SwizzleILi3ELi4ELi3EEENSA_18smem_ptr_flag_bitsILi16EEENSV_INSB_IJSH_NSC_ILi8EEEEEENSB_IJSE_SH_EEEEEEEvEENS14_INSA_30SM90_TMA_LOAD_IM2COL_MULTICASTES1F_vEEEENS_8epilogue10collective18CollectiveEpilogueINS1K_23Sm100TmaWarpSpecializedILi3ELi2ELi16ELb1ELb0EEEJSL_NSB_IJNSV_ISH_SE_EENSV_ISJ_SE_EEEEESM_NSB_IJlNSB_IJSE_llEEESX_EEESM_S1T_NS1K_6fusion15FusionCallbacksIS1O_NS1U_17LinearCombinationISM_fSM_fLNS_15FloatRoundStyleE2EEESL_S1R_JEEENSA_5SM1004TMEM4LOAD26SM100_TMEM_LOAD_16dp256b4xES15_NS16_INS17_ILi2ELi4ELi3EEES1A_NSV_INSB_IJS1B_SJ_EEENSB_IJSJ_SE_EEEEEEENSA_17SM75_U32x4_LDSM_NENSA_14SM90_TMA_STOREES28_NSA_17SM90_U32x4_STSM_NENSA_39AutoVectorizingCopyWithAssumedAlignmentILi128EEEEEEvvEEEEvNT_6ParamsE --------------------------
	.section	.nv.shared._ZN7cutlass13device_kernelINS_4conv6kernel13ConvUniversalINS1_16ConvProblemShapeILNS1_8OperatorE2ELi2EEENS1_10collective14CollectiveConvINS1_47MainloopSm100TmaUmmaWarpSpecializedImplicitGemmILS5_2ELi26ELi2ELi1ELi2EN4cute5tupleIJNSA_1CILi2EEENSC_ILi1EEESE_EEEEENSB_IJNSC_ILi64EEENSB_IJSH_EEENSB_IJNSC_ILi32EEEEEEEEENS_6half_tESM_NSA_8TiledMMAINSA_8MMA_AtomIJNSA_20SM100_MMA_F16BF16_SSISM_SM_fLi64ELi64ELNSA_4UMMA5MajorE1ELSR_1ELNSQ_7ScaleInE0ELSS_0EEEEEENSA_6LayoutINSB_IJSE_SE_SE_EEENSB_IJNSC_ILi0EEESX_SX_EEEEENSB_IJNSA_10UnderscoreES10_S10_EEEEENS7_6detail27Sm100ImplicitGemmTileTraitsINSA_13SM90_TMA_LOADENSA_14ComposedLayoutINSA_7SwizzleILi3ELi4ELi3EEENSA_18smem_ptr_flag_bitsILi16EEENSV_INSB_IJSH_NSC_ILi8EEEEEENSB_IJSE_SH_EEEEEEEvEENS14_INSA_30SM90_TMA_LOAD_IM2COL_MULTICASTES1F_vEEEENS_8epilogue10collective18CollectiveEpilogueINS1K_23Sm100TmaWarpSpecializedILi3ELi2ELi16ELb1ELb0EEEJSL_NSB_IJNSV_ISH_SE_EENSV_ISJ_SE_EEEEESM_NSB_IJlNSB_IJSE_llEEESX_EEESM_S1T_NS1K_6fusion15FusionCallbacksIS1O_NS1U_17LinearCombinationISM_fSM_fLNS_15FloatRoundStyleE2EEESL_S1R_JEEENSA_5SM1004TMEM4LOAD26SM100_TMEM_LOAD_16dp256b4xES15_NS16_INS17_ILi2ELi4ELi3EEES1A_NSV_INSB_IJS1B_SJ_EEENSB_IJSJ_SE_EEEEEEENSA_17SM75_U32x4_LDSM_NENSA_14SM90_TMA_STOREES28_NSA_17SM90_U32x4_STSM_NENSA_39AutoVectorizingCopyWithAssumedAlignmentILi128EEEEEEvvEEEEvNT_6ParamsE,"aw",@nobits
	.sectionflags	@""
	.align	16
	.zero		1024


//--------------------- .nv.shared.reserved.0     --------------------------
	.section	.nv.shared.reserved.0,"aw",@nobits
	.weak		__nv_reservedSMEM_offset_0_alias
	.size		__nv_reservedSMEM_offset_0_alias, 0, 64
	.other		__nv_reservedSMEM_offset_0_alias,@"STO_CUDA_RESERVED_SHARED STV_DEFAULT"
__nv_reservedSMEM_offset_0_alias:
	.zero		0
.nv.shared.reserved.0:
	.zero		64
	.weak		__nv_reservedSMEM_tcgen05_partition
	.type		__nv_reservedSMEM_tcgen05_partition,@object
	.size		__nv_reservedSMEM_tcgen05_partition,(.L_0 - __nv_reservedSMEM_tcgen05_partition)
__nv_reservedSMEM_tcgen05_partition:
	.zero		32
.L_0:


//--------------------- .nv.global                --------------------------
	.section	.nv.global,"aw",@nobits
.nv.global:
	.type		_ZN39_INTERNAL_33626bb0_4_k_cu_4756db66_32854cute1_E,@object
	.size		_ZN39_INTERNAL_33626bb0_4_k_cu_4756db66_32854cute1_E,(_ZN39_INTERNAL_33626bb0_4_k_cu_4756db66_32854cuda3std3__45__cpo6cbeginE - _ZN39_INTERNAL_33626bb0_4_k_cu_4756db66_32854cute1_E)
_ZN39_INTERNAL_33626bb0_4_k_cu_4756db66_32854cute1_E:
	.zero		1
	.type		_ZN39_INTERNAL_33626bb0_4_k_cu_4756db66_32854cuda3std3__45__cpo6cbeginE,@object
	.size		_ZN39_INTERNAL_33626bb0_4_k_cu_4756db66_32854cuda3std3__45__cpo6cbeginE,(_ZN39_INTERNAL_33626bb0_4_k_cu_4756db66_32854cuda3std3__48in_placeE - _ZN39_INTERNAL_33626bb0_4_k_cu_4756db66_32854cuda3std3__45__cpo6cbeginE)
_ZN39_INTERNAL_33626bb0_4_k_cu_4756db66_32854cuda3std3__45__cpo6cbeginE:
	.zero		1
	.type		_ZN39_INTERNAL_33626bb0_4_k_cu_4756db66_32854cuda3std3__48in_placeE,@object
	.size		_ZN39_INTERNAL_33626bb0_4_k_cu_4756db66_32854cuda3std3__48in_placeE,(_ZN39_INTERNAL_33626bb0_4_k_cu_4756db66_32854cuda3std6ranges3__45__cpo9iter_moveE - _ZN39_INTERNAL_33626bb0_4_k_cu_4756db66_32854cuda3std3__48in_placeE)
_ZN39_INTERNAL_33626bb0_4_k_cu_4756db66_32854cuda3std3__48in_placeE:
	.zero		1
	.type		_ZN39_INTERNAL_33626bb0_4_k_cu_4756db66_32854cuda3std6ranges3__45__cpo9iter_moveE,@object
	.size		_ZN39_INTERNAL_33626bb0_4_k_cu_4756db66_32854cuda3std6ranges3__45__cpo9iter_moveE,(_ZN39_INTERNAL_33626bb0_4_k_cu_4756db66_32854cuda3std3__45__cpo5beginE - _ZN39_INTERNAL_33626bb0_4_k_cu_4756db66_32854cuda3std6ranges3__45__cpo9iter_moveE)
_ZN39_INTERNAL_33626bb0_4_k_cu_4756db66_32854cuda3std6ranges3__45__cpo9iter_moveE:
	.zero		1
	.type		_ZN39_INTERNAL_33626bb0_4_k_cu_4756db66_32854cuda3std3__45__cpo5beginE,@object
	.size		_ZN39_INTERNAL_33626bb0_4_k_cu_4756db66_32854cuda3std3__45__cpo5beginE,(_ZN39_INTERNAL_33626bb0_4_k_cu_4756db66_32854cuda3std3__441_GLOBAL__N__33626bb0_4_k_cu_4756db66_32856ignoreE - _ZN39_INTERNAL_33626bb0_4_k_cu_4756db66_32854cuda3std3__45__cpo5beginE)
_ZN39_INTERNAL_33626bb0_4_k_cu_4756db66_32854cuda3std3__45__cpo5beginE:
	.zero		1
	.type		_ZN39_INTERNAL_33626bb0_4_k_cu_4756db66_32854cuda3std3__441_GLOBAL__N__33626bb0_4_k_cu_4756db66_32856ignoreE,@object
	.size		_ZN39_INTERNAL_33626bb0_4_k_cu_4756db66_32854cuda3std3__441_GLOBAL__N__33626bb0_4_k_cu_4756db66_32856ignoreE,(_ZN39_INTERNAL_33626bb0_4_k_cu_4756db66_32854cute7productE - _ZN39_INTERNAL_33626bb0_4_k_cu_4756db66_32854cuda3std3__441_GLOBAL__N__33626bb0_4_k_cu_4756db66_32856ignoreE)
_ZN39_INTERNAL_33626bb0_4_k_cu_4756db66_32854cuda3std3__441_GLOBAL__N__33626bb0_4_k_cu_4756db66_32856ignoreE:
	.zero		1
	.type		_ZN39_INTERNAL_33626bb0_4_k_cu_4756db66_32854cute7productE,@object
	.size		_ZN39_INTERNAL_33626bb0_4_k_cu_4756db66_32854cute7productE,(_ZN39_INTERNAL_33626bb0_4_k_cu_4756db66_32854cuda3std3__45__cpo3endE - _ZN39_INTERNAL_33626bb0_4_k_cu_4756db66_32854cute7productE)
_ZN39_INTERNAL_33626bb0_4_k_cu_4756db66_32854cute7productE:
	.zero		1
	.type		_ZN39_INTERNAL_33626bb0_4_k_cu_4756db66_32854cuda3std3__45__cpo3endE,@object
	.size		_ZN39_INTERNAL_33626bb0_4_k_cu_4756db66_32854cuda3std3__45__cpo3endE,(_ZN39_INTERNAL_33626bb0_4_k_cu_4756db66_32854cuda3std3__419piecewise_constructE - _ZN39_INTERNAL_33626bb0_4_k_cu_4756db66_32854cuda3std3__45__cpo3endE)
_ZN39_INTERNAL_33626bb0_4_k_cu_4756db66_32854cuda3std3__45__cpo3endE:
	.zero		1
	.type		_ZN39_INTERNAL_33626bb0_4_k_cu_4756db66_32854cuda3std3__419piecewise_constructE,@object
	.size		_ZN39_INTERNAL_33626bb0_4_k_cu_4756db66_32854cuda3std3__419piecewise_constructE,(_ZN39_INTERNAL_33626bb0_4_k_cu_4756db66_32854cuda3std3__45__cpo4cendE - _ZN39_INTERNAL_33626bb0_4_k_cu_4756db66_32854cuda3std3__419piecewise_constructE)
_ZN39_INTERNAL_33626bb0_4_k_cu_4756db66_32854cuda3std3__419piecewise_constructE:
	.zero		1
	.type		_ZN39_INTERNAL_33626bb0_4_k_cu_4756db66_32854cuda3std3__45__cpo4cendE,@object
	.size		_ZN39_INTERNAL_33626bb0_4_k_cu_4756db66_32854cuda3std3__45__cpo4cendE,(_ZN39_INTERNAL_33626bb0_4_k_cu_4756db66_32854cuda3std6ranges3__45__cpo4swapE - _ZN39_INTERNAL_33626bb0_4_k_cu_4756db66_32854cuda3std3__45__cpo4cendE)
_ZN39_INTERNAL_33626bb0_4_k_cu_4756db66_32854cuda3std3__45__cpo4cendE:
	.zero		1
	.type		_ZN39_INTERNAL_33626bb0_4_k_cu_4756db66_32854cuda3std6ranges3__45__cpo4swapE,@object
	.size		_ZN39_INTERNAL_33626bb0_4_k_cu_4756db66_32854cuda3std6ranges3__45__cpo4swapE,(.L_10 - _ZN39_INTERNAL_33626bb0_4_k_cu_4756db66_32854cuda3std6ranges3__45__cpo4swapE)
_ZN39_INTERNAL_33626bb0_4_k_cu_4756db66_32854cuda3std6ranges3__45__cpo4swapE:
	.zero		1
.L_10:


//--------------------- .nv.constant0._ZN7cutlass13device_kernelINS_4conv6kernel13ConvUniversalINS1_16ConvProblemShapeILNS1_8OperatorE2ELi2EEENS1_10collective14CollectiveConvINS1_47MainloopSm100TmaUmmaWarpSpecializedImplicitGemmILS5_2ELi26ELi2ELi1ELi2EN4cute5tupleIJNSA_1CILi2EEENSC_ILi1EEESE_EEEEENSB_IJNSC_ILi64EEENSB_IJSH_EEENSB_IJNSC_ILi32EEEEEEEEENS_6half_tESM_NSA_8TiledMMAINSA_8MMA_AtomIJNSA_20SM100_MMA_F16BF16_SSISM_SM_fLi64ELi64ELNSA_4UMMA5MajorE1ELSR_1ELNSQ_7ScaleInE0ELSS_0EEEEEENSA_6LayoutINSB_IJSE_SE_SE_EEENSB_IJNSC_ILi0EEESX_SX_EEEEENSB_IJNSA_10UnderscoreES10_S10_EEEEENS7_6detail27Sm100ImplicitGemmTileTraitsINSA_13SM90_TMA_LOADENSA_14ComposedLayoutINSA_7SwizzleILi3ELi4ELi3EEENSA_18smem_ptr_flag_bitsILi16EEENSV_INSB_IJSH_NSC_ILi8EEEEEENSB_IJSE_SH_EEEEEEEvEENS14_INSA_30SM90_TMA_LOAD_IM2COL_MULTICASTES1F_vEEEENS_8epilogue10collective18CollectiveEpilogueINS1K_23Sm100TmaWarpSpecializedILi3ELi2ELi16ELb1ELb0EEEJSL_NSB_IJNSV_ISH_SE_EENSV_ISJ_SE_EEEEESM_NSB_IJlNSB_IJSE_llEEESX_EEESM_S1T_NS1K_6fusion15FusionCallbacksIS1O_NS1U_17LinearCombinationISM_fSM_fLNS_15FloatRoundStyleE2EEESL_S1R_JEEENSA_5SM1004TMEM4LOAD26SM100_TMEM_LOAD_16dp256b4xES15_NS16_INS17_ILi2ELi4ELi3EEES1A_NSV_INSB_IJS1B_SJ_EEENSB_IJSJ_SE_EEEEEEENSA_17SM75_U32x4_LDSM_NENSA_14SM90_TMA_STOREES28_NSA_17SM90_U32x4_STSM_NENSA_39AutoVectorizingCopyWithAssumedAlignmentILi128EEEEEEvvEEEEvNT_6ParamsE --------------------------
	.section	.nv.constant0._ZN7cutlass13device_kernelINS_4conv6kernel13ConvUniversalINS1_16ConvProblemShapeILNS1_8OperatorE2ELi2EEENS1_10collective14CollectiveConvINS1_47MainloopSm100TmaUmmaWarpSpecializedImplicitGemmILS5_2ELi26ELi2ELi1ELi2EN4cute5tupleIJNSA_1CILi2EEENSC_ILi1EEESE_EEEEENSB_IJNSC_ILi64EEENSB_IJSH_EEENSB_IJNSC_ILi32EEEEEEEEENS_6half_tESM_NSA_8TiledMMAINSA_8MMA_AtomIJNSA_20SM100_MMA_F16BF16_SSISM_SM_fLi64ELi64ELNSA_4UMMA5MajorE1ELSR_1ELNSQ_7ScaleInE0ELSS_0EEEEEENSA_6LayoutINSB_IJSE_SE_SE_EEENSB_IJNSC_ILi0EEESX_SX_EEEEENSB_IJNSA_10UnderscoreES10_S10_EEEEENS7_6detail27Sm100ImplicitGemmTileTraitsINSA_13SM90_TMA_LOADENSA_14ComposedLayoutINSA_7SwizzleILi3ELi4ELi3EEENSA_18smem_ptr_flag_bitsILi16EEENSV_INSB_IJSH_NSC_ILi8EEEEEENSB_IJSE_SH_EEEEEEEvEENS14_INSA_30SM90_TMA_LOAD_IM2COL_MULTICASTES1F_vEEEENS_8epilogue10collective18CollectiveEpilogueINS1K_23Sm100TmaWarpSpecializedILi3ELi2ELi16ELb1ELb0EEEJSL_NSB_IJNSV_ISH_SE_EENSV_ISJ_SE_EEEEESM_NSB_IJlNSB_IJSE_llEEESX_EEESM_S1T_NS1K_6fusion15FusionCallbacksIS1O_NS1U_17LinearCombinationISM_fSM_fLNS_15FloatRoundStyleE2EEESL_S1R_JEEENSA_5SM1004TMEM4LOAD26SM100_TMEM_LOAD_16dp256b4xES15_NS16_INS17_ILi2ELi4ELi3EEES1A_NSV_INSB_IJS1B_SJ_EEENSB_IJSJ_SE_EEEEEEENSA_17SM75_U32x4_LDSM_NENSA_14SM90_TMA_STOREES28_NSA_17SM90_U32x4_STSM_NENSA_39AutoVectorizingCopyWithAssumedAlignmentILi128EEEEEEvvEEEEvNT_6ParamsE,"a",@progbits
	.sectionflags	@""
	.align	4
.nv.constant0._ZN7cutlass13device_kernelINS_4conv6kernel13ConvUniversalINS1_16ConvProblemShapeILNS1_8OperatorE2ELi2EEENS1_10collective14CollectiveConvINS1_47MainloopSm100TmaUmmaWarpSpecializedImplicitGemmILS5_2ELi26ELi2ELi1ELi2EN4cute5tupleIJNSA_1CILi2EEENSC_ILi1EEESE_EEEEENSB_IJNSC_ILi64EEENSB_IJSH_EEENSB_IJNSC_ILi32EEEEEEEEENS_6half_tESM_NSA_8TiledMMAINSA_8MMA_AtomIJNSA_20SM100_MMA_F16BF16_SSISM_SM_fLi64ELi64ELNSA_4UMMA5MajorE1ELSR_1ELNSQ_7ScaleInE0ELSS_0EEEEEENSA_6LayoutINSB_IJSE_SE_SE_EEENSB_IJNSC_ILi0EEESX_SX_EEEEENSB_IJNSA_10UnderscoreES10_S10_EEEEENS7_6detail27Sm100ImplicitGemmTileTraitsINSA_13SM90_TMA_LOADENSA_14ComposedLayoutINSA_7SwizzleILi3ELi4ELi3EEENSA_18smem_ptr_flag_bitsILi16EEENSV_INSB_IJSH_NSC_ILi8EEEEEENSB_IJSE_SH_EEEEEEEvEENS14_INSA_30SM90_TMA_LOAD_IM2COL_MULTICASTES1F_vEEEENS_8epilogue10collective18CollectiveEpilogueINS1K_23Sm100TmaWarpSpecializedILi3ELi2ELi16ELb1ELb0EEEJSL_NSB_IJNSV_ISH_SE_EENSV_ISJ_SE_EEEEESM_NSB_IJlNSB_IJSE_llEEESX_EEESM_S1T_NS1K_6fusion15FusionCallbacksIS1O_NS1U_17LinearCombinationISM_fSM_fLNS_15FloatRoundStyleE2EEESL_S1R_JEEENSA_5SM1004TMEM4LOAD26SM100_TMEM_LOAD_16dp256b4xES15_NS16_INS17_ILi2ELi4ELi3EEES1A_NSV_INSB_IJS1B_SJ_EEENSB_IJSJ_SE_EEEEEEENSA_17SM75_U32x4_LDSM_NENSA_14SM90_TMA_STOREES28_NSA_17SM90_U32x4_STSM_NENSA_39AutoVectorizingCopyWithAssumedAlignmentILi128EEEEEEvvEEEEvNT_6ParamsE:
	.zero		2944


//--------------------- SYMBOLS --------------------------

	.type		.nv.reservedSmem.offset0,@object
	.size		.nv.reservedSmem.offset0,0x4
	.type		.nv.reservedSmem.cap,@object
	.size		.nv.reservedSmem.cap,0x4
	.type		__assertfail,@function
